	.target	sm_100a

	.elftype	@"ET_EXEC"


//--------------------- .note.nv.tkinfo           --------------------------
	.section	.note.nv.tkinfo,"",@"SHT_NOTE"
	.sectionflags	@"SHF_NOTE_NV_TKINFO"
	.tkinfo
        /*0018*/ 	.word	0x00000002
        /*0030*/ 	.string	""
        /*0030*/ 	.string	"ptxas"
        /*0030*/ 	.string	"Cuda compilation tools, release 13.0, V13.0.88"
        /*0030*/ 	.string	"Build cuda_13.0.r13.0/compiler.36424714_0"
        /*0030*/ 	.string	"-arch sm_100a -m 64 "



//--------------------- .note.nv.cuinfo           --------------------------
	.section	.note.nv.cuinfo,"",@"SHT_NOTE"
	.sectionflags	@"SHF_NOTE_NV_CUINFO"
        /*0018*/ 	.short	0x0002
        /*001a*/ 	.short	0x0064
        /*001c*/ 	.short	0x0082
	.zero		2


//--------------------- .nv.info                  --------------------------
	.section	.nv.info,"",@"SHT_CUDA_INFO"
	.align	4


	//----- nvinfo : EIATTR_REGCOUNT
	.align		4
        /*0000*/ 	.byte	0x04, 0x2f
        /*0002*/ 	.short	(.L_19 - .L_18)
	.align		4
.L_18:
        /*0004*/ 	.word	index@(_ZN7cutlass13device_kernelINS_4gemm6kernel13GemmUniversalIN4cute5tupleIJiiiiEEENS1_10collective13CollectiveMmaINS1_35MainloopSm100TmaUmmaWarpSpecializedILi5ELi2ELi2ENS5_IJNS4_1CILi2EEENSA_ILi1EEESC_EEEEENS5_IJNSA_ILi256EEESF_NSA_ILi64EEEEEENS_10bfloat16_tENS5_IJlSC_lEEESI_SJ_NS4_8TiledMMAINS4_8MMA_AtomIJNS4_26SM100_MMA_F16BF16_2x1SM_SSISI_SI_fLi256ELi256ELNS4_4UMMA5MajorE0ELSO_0ELNSN_7ScaleInE0ELSP_0EEEEEENS4_6LayoutINS5_IJSC_SC_SC_EEENS5_IJNSA_ILi0EEESU_SU_EEEEENS5_IJNS4_10UnderscoreESX_SX_EEEEENS4_18SM100_TMA_2SM_LOADENS4_14ComposedLayoutINS4_7SwizzleILi3ELi4ELi3EEENS4_18smem_ptr_flag_bitsILi16EEENSS_INS5_IJNSA_ILi8EEESG_EEENS5_IJSG_SC_EEEEEEEvNS4_8identityES10_S1A_vS1B_EENS_8epilogue10collective18CollectiveEpilogueINS1D_23Sm100TmaWarpSpecializedILi4ELi2ELi64ELb1ELb0EEEJNS5_IJNSA_ILi128EEESF_SG_EEENS5_IJNSS_IS1I_SC_EENSS_ISG_SC_EEEEESI_SJ_SI_SJ_NS1D_6fusion15FusionCallbacksIS1H_NS1N_17LinCombPerRowBiasISI_fSI_SI_fLi8ELNS_15FloatRoundStyleE2EEES1J_S1M_JEEENS4_5SM1004TMEM4LOAD26SM100_TMEM_LOAD_32dp32b64xENS4_13SM90_TMA_LOADES1A_NS4_39AutoVectorizingCopyWithAssumedAlignmentILi128EEENS4_14SM90_TMA_STOREES1A_S1Z_S1Z_EEEvvEEEEvNT_6ParamsE)
        /*0008*/ 	.word	0x000000fa


	//----- nvinfo : EIATTR_FRAME_SIZE
	.align		4
.L_19:
        /*000c*/ 	.byte	0x04, 0x11
        /*000e*/ 	.short	(.L_21 - .L_20)
	.align		4
.L_20:
        /*0010*/ 	.word	index@($__internal_2_$__cuda_sm10x_tcgen05_guardrail_trap_unallocated_columns_being_dealloced)
        /*0014*/ 	.word	0x00000000


	//----- nvinfo : EIATTR_FRAME_SIZE
	.align		4
.L_21:
        /*0018*/ 	.byte	0x04, 0x11
        /*001a*/ 	.short	(.L_23 - .L_22)
	.align		4
.L_22:
        /*001c*/ 	.word	index@($__internal_1_$__cuda_sm10x_tcgen05_guardrail_trap_phase_invalid_during_alloc)
        /*0020*/ 	.word	0x00000000


	//----- nvinfo : EIATTR_FRAME_SIZE
	.align		4
.L_23:
        /*0024*/ 	.byte	0x04, 0x11
        /*0026*/ 	.short	(.L_25 - .L_24)
	.align		4
.L_24:
        /*0028*/ 	.word	index@($__internal_0_$__cuda_sm10x_tcgen05_guardrail_trap_col_being_dealloced_not_returned_by_alloc)
        /*002c*/ 	.word	0x00000000


	//----- nvinfo : EIATTR_FRAME_SIZE
	.align		4
.L_25:
        /*0030*/ 	.byte	0x04, 0x11
        /*0032*/ 	.short	(.L_27 - .L_26)
	.align		4
.L_26:
        /*0034*/ 	.word	index@(_ZN7cutlass13device_kernelINS_4gemm6kernel13GemmUniversalIN4cute5tupleIJiiiiEEENS1_10collective13CollectiveMmaINS1_35MainloopSm100TmaUmmaWarpSpecializedILi5ELi2ELi2ENS5_IJNS4_1CILi2EEENSA_ILi1EEESC_EEEEENS5_IJNSA_ILi256EEESF_NSA_ILi64EEEEEENS_10bfloat16_tENS5_IJlSC_lEEESI_SJ_NS4_8TiledMMAINS4_8MMA_AtomIJNS4_26SM100_MMA_F16BF16_2x1SM_SSISI_SI_fLi256ELi256ELNS4_4UMMA5MajorE0ELSO_0ELNSN_7ScaleInE0ELSP_0EEEEEENS4_6LayoutINS5_IJSC_SC_SC_EEENS5_IJNSA_ILi0EEESU_SU_EEEEENS5_IJNS4_10UnderscoreESX_SX_EEEEENS4_18SM100_TMA_2SM_LOADENS4_14ComposedLayoutINS4_7SwizzleILi3ELi4ELi3EEENS4_18smem_ptr_flag_bitsILi16EEENSS_INS5_IJNSA_ILi8EEESG_EEENS5_IJSG_SC_EEEEEEEvNS4_8identityES10_S1A_vS1B_EENS_8epilogue10collective18CollectiveEpilogueINS1D_23Sm100TmaWarpSpecializedILi4ELi2ELi64ELb1ELb0EEEJNS5_IJNSA_ILi128EEESF_SG_EEENS5_IJNSS_IS1I_SC_EENSS_ISG_SC_EEEEESI_SJ_SI_SJ_NS1D_6fusion15FusionCallbacksIS1H_NS1N_17LinCombPerRowBiasISI_fSI_SI_fLi8ELNS_15FloatRoundStyleE2EEES1J_S1M_JEEENS4_5SM1004TMEM4LOAD26SM100_TMEM_LOAD_32dp32b64xENS4_13SM90_TMA_LOADES1A_NS4_39AutoVectorizingCopyWithAssumedAlignmentILi128EEENS4_14SM90_TMA_STOREES1A_S1Z_S1Z_EEEvvEEEEvNT_6ParamsE)
        /*0038*/ 	.word	0x00000000


	//----- nvinfo : EIATTR_MIN_STACK_SIZE
	.align		4
.L_27:
        /*003c*/ 	.byte	0x04, 0x12
        /*003e*/ 	.short	(.L_29 - .L_28)
	.align		4
.L_28:
        /*0040*/ 	.word	index@(_ZN7cutlass13device_kernelINS_4gemm6kernel13GemmUniversalIN4cute5tupleIJiiiiEEENS1_10collective13CollectiveMmaINS1_35MainloopSm100TmaUmmaWarpSpecializedILi5ELi2ELi2ENS5_IJNS4_1CILi2EEENSA_ILi1EEESC_EEEEENS5_IJNSA_ILi256EEESF_NSA_ILi64EEEEEENS_10bfloat16_tENS5_IJlSC_lEEESI_SJ_NS4_8TiledMMAINS4_8MMA_AtomIJNS4_26SM100_MMA_F16BF16_2x1SM_SSISI_SI_fLi256ELi256ELNS4_4UMMA5MajorE0ELSO_0ELNSN_7ScaleInE0ELSP_0EEEEEENS4_6LayoutINS5_IJSC_SC_SC_EEENS5_IJNSA_ILi0EEESU_SU_EEEEENS5_IJNS4_10UnderscoreESX_SX_EEEEENS4_18SM100_TMA_2SM_LOADENS4_14ComposedLayoutINS4_7SwizzleILi3ELi4ELi3EEENS4_18smem_ptr_flag_bitsILi16EEENSS_INS5_IJNSA_ILi8EEESG_EEENS5_IJSG_SC_EEEEEEEvNS4_8identityES10_S1A_vS1B_EENS_8epilogue10collective18CollectiveEpilogueINS1D_23Sm100TmaWarpSpecializedILi4ELi2ELi64ELb1ELb0EEEJNS5_IJNSA_ILi128EEESF_SG_EEENS5_IJNSS_IS1I_SC_EENSS_ISG_SC_EEEEESI_SJ_SI_SJ_NS1D_6fusion15FusionCallbacksIS1H_NS1N_17LinCombPerRowBiasISI_fSI_SI_fLi8ELNS_15FloatRoundStyleE2EEES1J_S1M_JEEENS4_5SM1004TMEM4LOAD26SM100_TMEM_LOAD_32dp32b64xENS4_13SM90_TMA_LOADES1A_NS4_39AutoVectorizingCopyWithAssumedAlignmentILi128EEENS4_14SM90_TMA_STOREES1A_S1Z_S1Z_EEEvvEEEEvNT_6ParamsE)
        /*0044*/ 	.word	0x00000000
.L_29:


//--------------------- .nv.compat                --------------------------
	.section	.nv.compat,"",@"SHT_CUDA_COMPAT_INFO"
	.align	4
        /*0000*/ 	.byte	0x02, 0x09, 0x01, 0x00, 0x02, 0x02, 0x02, 0x00, 0x02, 0x05, 0x05, 0x00, 0x03, 0x07, 0x01, 0x01
        /*0010*/ 	.byte	0x02, 0x03, 0x01, 0x00, 0x02, 0x06, 0x01, 0x00, 0x04, 0x0b, 0x08, 0x00, 0x09, 0x00, 0x00, 0x00
        /*0020*/ 	.byte	0x00, 0x00, 0x00, 0x00


//--------------------- .nv.info._ZN7cutlass13device_kernelINS_4gemm6kernel13GemmUniversalIN4cute5tupleIJiiiiEEENS1_10collective13CollectiveMmaINS1_35MainloopSm100TmaUmmaWarpSpecializedILi5ELi2ELi2ENS5_IJNS4_1CILi2EEENSA_ILi1EEESC_EEEEENS5_IJNSA_ILi256EEESF_NSA_ILi64EEEEEENS_10bfloat16_tENS5_IJlSC_lEEESI_SJ_NS4_8TiledMMAINS4_8MMA_AtomIJNS4_26SM100_MMA_F16BF16_2x1SM_SSISI_SI_fLi256ELi256ELNS4_4UMMA5MajorE0ELSO_0ELNSN_7ScaleInE0ELSP_0EEEEEENS4_6LayoutINS5_IJSC_SC_SC_EEENS5_IJNSA_ILi0EEESU_SU_EEEEENS5_IJNS4_10UnderscoreESX_SX_EEEEENS4_18SM100_TMA_2SM_LOADENS4_14ComposedLayoutINS4_7SwizzleILi3ELi4ELi3EEENS4_18smem_ptr_flag_bitsILi16EEENSS_INS5_IJNSA_ILi8EEESG_EEENS5_IJSG_SC_EEEEEEEvNS4_8identityES10_S1A_vS1B_EENS_8epilogue10collective18CollectiveEpilogueINS1D_23Sm100TmaWarpSpecializedILi4ELi2ELi64ELb1ELb0EEEJNS5_IJNSA_ILi128EEESF_SG_EEENS5_IJNSS_IS1I_SC_EENSS_ISG_SC_EEEEESI_SJ_SI_SJ_NS1D_6fusion15FusionCallbacksIS1H_NS1N_17LinCombPerRowBiasISI_fSI_SI_fLi8ELNS_15FloatRoundStyleE2EEES1J_S1M_JEEENS4_5SM1004TMEM4LOAD26SM100_TMEM_LOAD_32dp32b64xENS4_13SM90_TMA_LOADES1A_NS4_39AutoVectorizingCopyWithAssumedAlignmentILi128EEENS4_14SM90_TMA_STOREES1A_S1Z_S1Z_EEEvvEEEEvNT_6ParamsE --------------------------
	.section	.nv.info._ZN7cutlass13device_kernelINS_4gemm6kernel13GemmUniversalIN4cute5tupleIJiiiiEEENS1_10collective13CollectiveMmaINS1_35MainloopSm100TmaUmmaWarpSpecializedILi5ELi2ELi2ENS5_IJNS4_1CILi2EEENSA_ILi1EEESC_EEEEENS5_IJNSA_ILi256EEESF_NSA_ILi64EEEEEENS_10bfloat16_tENS5_IJlSC_lEEESI_SJ_NS4_8TiledMMAINS4_8MMA_AtomIJNS4_26SM100_MMA_F16BF16_2x1SM_SSISI_SI_fLi256ELi256ELNS4_4UMMA5MajorE0ELSO_0ELNSN_7ScaleInE0ELSP_0EEEEEENS4_6LayoutINS5_IJSC_SC_SC_EEENS5_IJNSA_ILi0EEESU_SU_EEEEENS5_IJNS4_10UnderscoreESX_SX_EEEEENS4_18SM100_TMA_2SM_LOADENS4_14ComposedLayoutINS4_7SwizzleILi3ELi4ELi3EEENS4_18smem_ptr_flag_bitsILi16EEENSS_INS5_IJNSA_ILi8EEESG_EEENS5_IJSG_SC_EEEEEEEvNS4_8identityES10_S1A_vS1B_EENS_8epilogue10collective18CollectiveEpilogueINS1D_23Sm100TmaWarpSpecializedILi4ELi2ELi64ELb1ELb0EEEJNS5_IJNSA_ILi128EEESF_SG_EEENS5_IJNSS_IS1I_SC_EENSS_ISG_SC_EEEEESI_SJ_SI_SJ_NS1D_6fusion15FusionCallbacksIS1H_NS1N_17LinCombPerRowBiasISI_fSI_SI_fLi8ELNS_15FloatRoundStyleE2EEES1J_S1M_JEEENS4_5SM1004TMEM4LOAD26SM100_TMEM_LOAD_32dp32b64xENS4_13SM90_TMA_LOADES1A_NS4_39AutoVectorizingCopyWithAssumedAlignmentILi128EEENS4_14SM90_TMA_STOREES1A_S1Z_S1Z_EEEvvEEEEvNT_6ParamsE,"",@"SHT_CUDA_INFO"
	.sectionflags	@""
	.align	4


	//----- nvinfo : EIATTR_CUDA_API_VERSION
	.align		4
        /*0000*/ 	.byte	0x04, 0x37
        /*0002*/ 	.short	(.L_31 - .L_30)
.L_30:
        /*0004*/ 	.word	0x00000082


	//----- nvinfo : EIATTR_KPARAM_INFO
	.align		4
.L_31:
        /*0008*/ 	.byte	0x04, 0x17
        /*000a*/ 	.short	(.L_33 - .L_32)
.L_32:
        /*000c*/ 	.word	0x00000000
        /*0010*/ 	.short	0x0000
        /*0012*/ 	.short	0x0000
        /*0014*/ 	.byte	0x00, 0xf0, 0x01, 0x20


	//----- nvinfo : EIATTR_AT_ENTRY_FRAGMENTS
	.align		4
.L_33:
        /*0018*/ 	.byte	0x04, 0x4f
        /*001a*/ 	.short	(.L_35 - .L_34)


	//   ....[0]....
.L_34:
        /*001c*/ 	.word	0x00000007


	//----- nvinfo : EIATTR_RESERVED_SMEM_USED
	.align		4
.L_35:
        /*0020*/ 	.byte	0x01, 0x41
	.zero		2


	//----- nvinfo : EIATTR_SPARSE_MMA_MASK
	.align		4
        /*0024*/ 	.byte	0x03, 0x50
        /*0026*/ 	.short	0x0000


	//----- nvinfo : EIATTR_TCGEN05_2CTA_USED
	.align		4
        /*0028*/ 	.byte	0x01, 0x52
	.zero		2


	//----- nvinfo : EIATTR_MAXREG_COUNT
	.align		4
        /*002c*/ 	.byte	0x03, 0x1b
        /*002e*/ 	.short	0x00ff


	//----- nvinfo : EIATTR_NUM_BARRIERS
	.align		4
        /*0030*/ 	.byte	0x02, 0x4c
        /*0032*/ 	.byte	0x07
	.zero		1


	//----- nvinfo : EIATTR_EXTERNS
	.align		4
        /*0034*/ 	.byte	0x04, 0x0f
        /*0036*/ 	.short	(.L_37 - .L_36)


	//   ....[0]....
	.align		4
.L_36:
        /*0038*/ 	.word	index@(__assertfail)


	//----- nvinfo : EIATTR_MERCURY_ISA_VERSION
	.align		4
.L_37:
        /*003c*/ 	.byte	0x03, 0x5f
        /*003e*/ 	.short	0x0101


	//----- nvinfo : EIATTR_INT_WARP_WIDE_INSTR_OFFSETS
	.align		4
        /*0040*/ 	.byte	0x04, 0x31
        /*0042*/ 	.short	(.L_39 - .L_38)


	//   ....[0]....
.L_38:
        /*0044*/ 	.word	0x00000ce0


	//   ....[1]....
        /*0048*/ 	.word	0x00000d80


	//   ....[2]....
        /*004c*/ 	.word	0x000020b0


	//   ....[3]....
        /*0050*/ 	.word	0x00003ef0


	//   ....[4]....
        /*0054*/ 	.word	0x00003f10


	//   ....[5]....
        /*0058*/ 	.word	0x00003f40


	//   ....[6]....
        /*005c*/ 	.word	0x00004880


	//   ....[7]....
        /*0060*/ 	.word	0x000048e0


	//   ....[8]....
        /*0064*/ 	.word	0x000049d0


	//   ....[9]....
        /*0068*/ 	.word	0x00004a50


	//   ....[10]....
        /*006c*/ 	.word	0x00004b60


	//   ....[11]....
        /*0070*/ 	.word	0x00004bf0


	//   ....[12]....
        /*0074*/ 	.word	0x00004dd0


	//   ....[13]....
        /*0078*/ 	.word	0x00004f30


	//   ....[14]....
        /*007c*/ 	.word	0x00005eb0


	//----- nvinfo : EIATTR_COOP_GROUP_MASK_REGIDS
	.align		4
.L_39:
        /*0080*/ 	.byte	0x04, 0x29
        /*0082*/ 	.short	(.L_41 - .L_40)


	//   ....[0]....
.L_40:
        /*0084*/ 	.word	0xffffffff


	//   ....[1]....
        /*0088*/ 	.word	0xffffffff


	//   ....[2]....
        /*008c*/ 	.word	0xffffffff


	//   ....[3]....
        /*0090*/ 	.word	0xffffffff


	//   ....[4]....
        /*0094*/ 	.word	0xffffffff


	//   ....[5]....
        /*0098*/ 	.word	0xffffffff


	//   ....[6]....
        /*009c*/ 	.word	0xffffffff


	//   ....[7]....
        /*00a0*/ 	.word	0xffffffff


	//   ....[8]....
        /*00a4*/ 	.word	0xffffffff


	//   ....[9]....
        /*00a8*/ 	.word	0xffffffff


	//   ....[10]....
        /*00ac*/ 	.word	0xffffffff


	//   ....[11]....
        /*00b0*/ 	.word	0xffffffff


	//   ....[12]....
        /*00b4*/ 	.word	0xffffffff


	//   ....[13]....
        /*00b8*/ 	.word	0xffffffff


	//----- nvinfo : EIATTR_COOP_GROUP_INSTR_OFFSETS
	.align		4
.L_41:
        /*00bc*/ 	.byte	0x04, 0x28
        /*00be*/ 	.short	(.L_43 - .L_42)


	//   ....[0]....
.L_42:
        /*00c0*/ 	.word	0x000000c0


	//   ....[1]....
        /*00c4*/ 	.word	0x000004f0


	//   ....[2]....
        /*00c8*/ 	.word	0x00000690


	//   ....[3]....
        /*00cc*/ 	.word	0x00000820


	//   ....[4]....
        /*00d0*/ 	.word	0x00000910


	//   ....[5]....
        /*00d4*/ 	.word	0x00000a70


	//   ....[6]....
        /*00d8*/ 	.word	0x00000bc0


	//   ....[7]....
        /*00dc*/ 	.word	0x00000e00


	//   ....[8]....
        /*00e0*/ 	.word	0x00001f90


	//   ....[9]....
        /*00e4*/ 	.word	0x00002df0


	//   ....[10]....
        /*00e8*/ 	.word	0x000032c0


	//   ....[11]....
        /*00ec*/ 	.word	0x000032f0


	//   ....[12]....
        /*00f0*/ 	.word	0x00003df0


	//   ....[13]....
        /*00f4*/ 	.word	0x00004000


	//----- nvinfo : EIATTR_VRC_CTA_INIT_COUNT
	.align		4
.L_43:
        /*00f8*/ 	.byte	0x02, 0x4a
        /*00fa*/ 	.byte	0x80
	.zero		1


	//----- nvinfo : EIATTR_SYSCALL_OFFSETS
	.align		4
        /*00fc*/ 	.byte	0x04, 0x46
        /*00fe*/ 	.short	(.L_45 - .L_44)


	//   ....[0]....
.L_44:
        /*0100*/ 	.word	0x00005a20


	//   ....[1]....
        /*0104*/ 	.word	0x00005b10


	//   ....[2]....
        /*0108*/ 	.word	0x000065d0


	//   ....[3]....
        /*010c*/ 	.word	0x00007a20


	//   ....[4]....
        /*0110*/ 	.word	0x00008e40


	//   ....[5]....
        /*0114*/ 	.word	0x0000a250


	//----- nvinfo : EIATTR_MBARRIER_INSTR_OFFSETS
	.align		4
.L_45:
        /*0118*/ 	.byte	0x04, 0x39
        /*011a*/ 	.short	(.L_47 - .L_46)


	//   ....[0]....
.L_46:
        /*011c*/ 	.word	0x000005e0
        /*0120*/ 	.word	0x000000ff
        /*0124*/ 	.word	0x00000000
        /*0128*/ 	.short	0x0100
        /*012a*/ 	.byte	0x08
	.zero		1


	//   ....[1]....
        /*012c*/ 	.word	0x000005f0
        /*0130*/ 	.word	0x000000ff
        /*0134*/ 	.word	0x00000028
        /*0138*/ 	.short	0x0100
        /*013a*/ 	.byte	0x08
	.zero		1


	//   ....[2]....
        /*013c*/ 	.word	0x00000600
        /*0140*/ 	.word	0x000000ff
        /*0144*/ 	.word	0x00000008
        /*0148*/ 	.short	0x0100
        /*014a*/ 	.byte	0x08
	.zero		1


	//   ....[3]....
        /*014c*/ 	.word	0x00000610
        /*0150*/ 	.word	0x000000ff
        /*0154*/ 	.word	0x00000030
        /*0158*/ 	.short	0x0100
        /*015a*/ 	.byte	0x08
	.zero		1


	//   ....[4]....
        /*015c*/ 	.word	0x00000620
        /*0160*/ 	.word	0x000000ff
        /*0164*/ 	.word	0x00000010
        /*0168*/ 	.short	0x0100
        /*016a*/ 	.byte	0x08
	.zero		1


	//   ....[5]....
        /*016c*/ 	.word	0x00000630
        /*0170*/ 	.word	0x000000ff
        /*0174*/ 	.word	0x00000038
        /*0178*/ 	.short	0x0100
        /*017a*/ 	.byte	0x08
	.zero		1


	//   ....[6]....
        /*017c*/ 	.word	0x00000640
        /*0180*/ 	.word	0x000000ff
        /*0184*/ 	.word	0x00000018
        /*0188*/ 	.short	0x0100
        /*018a*/ 	.byte	0x08
	.zero		1


	//   ....[7]....
        /*018c*/ 	.word	0x00000650
        /*0190*/ 	.word	0x000000ff
        /*0194*/ 	.word	0x00000040
        /*0198*/ 	.short	0x0100
        /*019a*/ 	.byte	0x08
	.zero		1


	//   ....[8]....
        /*019c*/ 	.word	0x00000660
        /*01a0*/ 	.word	0x000000ff
        /*01a4*/ 	.word	0x00000020
        /*01a8*/ 	.short	0x0100
        /*01aa*/ 	.byte	0x08
	.zero		1


	//   ....[9]....
        /*01ac*/ 	.word	0x00000670
        /*01b0*/ 	.word	0x000000ff
        /*01b4*/ 	.word	0x00000048
        /*01b8*/ 	.short	0x0100
        /*01ba*/ 	.byte	0x08
	.zero		1


	//   ....[10]....
        /*01bc*/ 	.word	0x00000790
        /*01c0*/ 	.word	0x000000ff
        /*01c4*/ 	.word	0x00000050
        /*01c8*/ 	.short	0x0100
        /*01ca*/ 	.byte	0x09
	.zero		1


	//   ....[11]....
        /*01cc*/ 	.word	0x000007a0
        /*01d0*/ 	.word	0x000000ff
        /*01d4*/ 	.word	0x00000070
        /*01d8*/ 	.short	0x0100
        /*01da*/ 	.byte	0x09
	.zero		1


	//   ....[12]....
        /*01dc*/ 	.word	0x000007b0
        /*01e0*/ 	.word	0x000000ff
        /*01e4*/ 	.word	0x00000058
        /*01e8*/ 	.short	0x0100
        /*01ea*/ 	.byte	0x09
	.zero		1


	//   ....[13]....
        /*01ec*/ 	.word	0x000007c0
        /*01f0*/ 	.word	0x000000ff
        /*01f4*/ 	.word	0x00000078
        /*01f8*/ 	.short	0x0100
        /*01fa*/ 	.byte	0x09
	.zero		1


	//   ....[14]....
        /*01fc*/ 	.word	0x000007d0
        /*0200*/ 	.word	0x000000ff
        /*0204*/ 	.word	0x00000060
        /*0208*/ 	.short	0x0100
        /*020a*/ 	.byte	0x09
	.zero		1


	//   ....[15]....
        /*020c*/ 	.word	0x000007e0
        /*0210*/ 	.word	0x000000ff
        /*0214*/ 	.word	0x00000080
        /*0218*/ 	.short	0x0100
        /*021a*/ 	.byte	0x09
	.zero		1


	//   ....[16]....
        /*021c*/ 	.word	0x000007f0
        /*0220*/ 	.word	0x000000ff
        /*0224*/ 	.word	0x00000068
        /*0228*/ 	.short	0x0100
        /*022a*/ 	.byte	0x09
	.zero		1


	//   ....[17]....
        /*022c*/ 	.word	0x00000800
        /*0230*/ 	.word	0x000000ff
        /*0234*/ 	.word	0x00000088
        /*0238*/ 	.short	0x0100
        /*023a*/ 	.byte	0x09
	.zero		1


	//   ....[18]....
        /*023c*/ 	.word	0x000008e0
        /*0240*/ 	.word	0x000000ff
        /*0244*/ 	.word	0x00000090
        /*0248*/ 	.short	0x0100
        /*024a*/ 	.byte	0x08
	.zero		1


	//   ....[19]....
        /*024c*/ 	.word	0x000008f0
        /*0250*/ 	.word	0x000000ff
        /*0254*/ 	.word	0x00000098
        /*0258*/ 	.short	0x0100
        /*025a*/ 	.byte	0x08
	.zero		1


	//   ....[20]....
        /*025c*/ 	.word	0x00000a20
        /*0260*/ 	.word	0x000000ff
        /*0264*/ 	.word	0x000000a0
        /*0268*/ 	.short	0x0100
        /*026a*/ 	.byte	0x08
	.zero		1


	//   ....[21]....
        /*026c*/ 	.word	0x00000a30
        /*0270*/ 	.word	0x000000ff
        /*0274*/ 	.word	0x000000b0
        /*0278*/ 	.short	0x0100
        /*027a*/ 	.byte	0x08
	.zero		1


	//   ....[22]....
        /*027c*/ 	.word	0x00000a40
        /*0280*/ 	.word	0x000000ff
        /*0284*/ 	.word	0x000000a8
        /*0288*/ 	.short	0x0100
        /*028a*/ 	.byte	0x08
	.zero		1


	//   ....[23]....
        /*028c*/ 	.word	0x00000a50
        /*0290*/ 	.word	0x000000ff
        /*0294*/ 	.word	0x000000b8
        /*0298*/ 	.short	0x0100
        /*029a*/ 	.byte	0x08
	.zero		1


	//   ....[24]....
        /*029c*/ 	.word	0x00000b70
        /*02a0*/ 	.word	0x000000ff
        /*02a4*/ 	.word	0x000000c0
        /*02a8*/ 	.short	0x0100
        /*02aa*/ 	.byte	0x09
	.zero		1


	//   ....[25]....
        /*02ac*/ 	.word	0x00000b80
        /*02b0*/ 	.word	0x000000ff
        /*02b4*/ 	.word	0x000000d0
        /*02b8*/ 	.short	0x0100
        /*02ba*/ 	.byte	0x09
	.zero		1


	//   ....[26]....
        /*02bc*/ 	.word	0x00000b90
        /*02c0*/ 	.word	0x000000ff
        /*02c4*/ 	.word	0x000000c8
        /*02c8*/ 	.short	0x0100
        /*02ca*/ 	.byte	0x09
	.zero		1


	//   ....[27]....
        /*02cc*/ 	.word	0x00000ba0
        /*02d0*/ 	.word	0x000000ff
        /*02d4*/ 	.word	0x000000d8
        /*02d8*/ 	.short	0x0100
        /*02da*/ 	.byte	0x09
	.zero		1


	//   ....[28]....
        /*02dc*/ 	.word	0x00000c90
        /*02e0*/ 	.word	0x000000ff
        /*02e4*/ 	.word	0x000000e0
        /*02e8*/ 	.short	0x0100
        /*02ea*/ 	.byte	0x08
	.zero		1


	//   ....[29]....
        /*02ec*/ 	.word	0x00000ca0
        /*02f0*/ 	.word	0x000000ff
        /*02f4*/ 	.word	0x000000f0
        /*02f8*/ 	.short	0x0100
        /*02fa*/ 	.byte	0x08
	.zero		1


	//   ....[30]....
        /*02fc*/ 	.word	0x00000cb0
        /*0300*/ 	.word	0x000000ff
        /*0304*/ 	.word	0x000000e8
        /*0308*/ 	.short	0x0100
        /*030a*/ 	.byte	0x08
	.zero		1


	//   ....[31]....
        /*030c*/ 	.word	0x00000cc0
        /*0310*/ 	.word	0x000000ff
        /*0314*/ 	.word	0x000000f8
        /*0318*/ 	.short	0x0100
        /*031a*/ 	.byte	0x08
	.zero		1


	//   ....[32]....
        /*031c*/ 	.word	0x00000db0
        /*0320*/ 	.word	0x000000ff
        /*0324*/ 	.word	0x00000100
        /*0328*/ 	.short	0x0100
        /*032a*/ 	.byte	0x06
	.zero		1


	//   ....[33]....
        /*032c*/ 	.word	0x000017c0
        /*0330*/ 	.word	0x00000003
        /*0334*/ 	.word	0x000000f0
        /*0338*/ 	.short	0x010a
        /*033a*/ 	.byte	0xff
	.zero		1


	//   ....[34]....
        /*033c*/ 	.word	0x000017f0
        /*0340*/ 	.word	0x00000003
        /*0344*/ 	.word	0x000000e0
        /*0348*/ 	.short	0x0101
        /*034a*/ 	.byte	0xff
	.zero		1


	//   ....[35]....
        /*034c*/ 	.word	0x000018f0
        /*0350*/ 	.word	0x000000ff
        /*0354*/ 	.word	0x00000028
        /*0358*/ 	.short	0x010a
        /*035a*/ 	.byte	0x08
	.zero		1


	//   ....[36]....
        /*035c*/ 	.word	0x000019b0
        /*0360*/ 	.word	0x000000ff
        /*0364*/ 	.word	0x00000028
        /*0368*/ 	.short	0x010a
        /*036a*/ 	.byte	0x29
	.zero		1


	//   ....[37]....
        /*036c*/ 	.word	0x00001b70
        /*0370*/ 	.word	0x000000ff
        /*0374*/ 	.word	0x00000028
        /*0378*/ 	.short	0x010a
        /*037a*/ 	.byte	0x08
	.zero		1


	//   ....[38]....
        /*037c*/ 	.word	0x00001c50
        /*0380*/ 	.word	0x000000ff
        /*0384*/ 	.word	0x00000098
        /*0388*/ 	.short	0x0101
        /*038a*/ 	.byte	0x04
	.zero		1


	//   ....[39]....
        /*038c*/ 	.word	0x00001c70
        /*0390*/ 	.word	0x000000ff
        /*0394*/ 	.word	0x00000028
        /*0398*/ 	.short	0x010a
        /*039a*/ 	.byte	0x08
	.zero		1


	//   ....[40]....
        /*039c*/ 	.word	0x00001cf0
        /*03a0*/ 	.word	0x000000ff
        /*03a4*/ 	.word	0x00000028
        /*03a8*/ 	.short	0x010a
        /*03aa*/ 	.byte	0x11
	.zero		1


	//   ....[41]....
        /*03ac*/ 	.word	0x00001e80
        /*03b0*/ 	.word	0x000000ff
        /*03b4*/ 	.word	0x00000028
        /*03b8*/ 	.short	0x010a
        /*03ba*/ 	.byte	0x08
	.zero		1


	//   ....[42]....
        /*03bc*/ 	.word	0x00001fc0
        /*03c0*/ 	.word	0x00000002
        /*03c4*/ 	.word	0x000000a0
        /*03c8*/ 	.short	0x010a
        /*03ca*/ 	.byte	0xff
	.zero		1


	//   ....[43]....
        /*03cc*/ 	.word	0x00002080
        /*03d0*/ 	.word	0x00000002
        /*03d4*/ 	.word	0x00000000
        /*03d8*/ 	.short	0x0101
        /*03da*/ 	.byte	0xff
	.zero		1


	//   ....[44]....
        /*03dc*/ 	.word	0x000025e0
        /*03e0*/ 	.word	0x000000ff
        /*03e4*/ 	.word	0x00000000
        /*03e8*/ 	.short	0x010a
        /*03ea*/ 	.byte	0x05
	.zero		1


	//   ....[45]....
        /*03ec*/ 	.word	0x00002670
        /*03f0*/ 	.word	0x000000ff
        /*03f4*/ 	.word	0x00000000
        /*03f8*/ 	.short	0x010a
        /*03fa*/ 	.byte	0x05
	.zero		1


	//   ....[46]....
        /*03fc*/ 	.word	0x00002700
        /*0400*/ 	.word	0x000000ff
        /*0404*/ 	.word	0x00000000
        /*0408*/ 	.short	0x010a
        /*040a*/ 	.byte	0x05
	.zero		1


	//   ....[47]....
        /*040c*/ 	.word	0x00002790
        /*0410*/ 	.word	0x000000ff
        /*0414*/ 	.word	0x00000000
        /*0418*/ 	.short	0x010a
        /*041a*/ 	.byte	0x05
	.zero		1


	//   ....[48]....
        /*041c*/ 	.word	0x00002830
        /*0420*/ 	.word	0x00000000
        /*0424*/ 	.word	0x00000000
        /*0428*/ 	.short	0x010a
        /*042a*/ 	.byte	0xff
	.zero		1


	//   ....[49]....
        /*042c*/ 	.word	0x00002950
        /*0430*/ 	.word	0x00000000
        /*0434*/ 	.word	0x000000e0
        /*0438*/ 	.short	0x010a
        /*043a*/ 	.byte	0xff
	.zero		1


	//   ....[50]....
        /*043c*/ 	.word	0x000029c0
        /*0440*/ 	.word	0x00000004
        /*0444*/ 	.word	0x00000000
        /*0448*/ 	.short	0x0101
        /*044a*/ 	.byte	0xff
	.zero		1


	//   ....[51]....
        /*044c*/ 	.word	0x000029e0
        /*0450*/ 	.word	0x000000ff
        /*0454*/ 	.word	0x000000b0
        /*0458*/ 	.short	0x010a
        /*045a*/ 	.byte	0x05
	.zero		1


	//   ....[52]....
        /*045c*/ 	.word	0x00002b00
        /*0460*/ 	.word	0x00000000
        /*0464*/ 	.word	0x000000a0
        /*0468*/ 	.short	0x010a
        /*046a*/ 	.byte	0xff
	.zero		1


	//   ....[53]....
        /*046c*/ 	.word	0x00002c00
        /*0470*/ 	.word	0x00000000
        /*0474*/ 	.word	0x00000000
        /*0478*/ 	.short	0x0101
        /*047a*/ 	.byte	0xff
	.zero		1


	//   ....[54]....
        /*047c*/ 	.word	0x00002c90
        /*0480*/ 	.word	0x000000ff
        /*0484*/ 	.word	0x000000b0
        /*0488*/ 	.short	0x0106
        /*048a*/ 	.byte	0x05
	.zero		1


	//   ....[55]....
        /*048c*/ 	.word	0x00002cb0
        /*0490*/ 	.word	0x000000ff
        /*0494*/ 	.word	0x000000b0
        /*0498*/ 	.short	0x010a
        /*049a*/ 	.byte	0x05
	.zero		1


	//   ....[56]....
        /*049c*/ 	.word	0x00002d40
        /*04a0*/ 	.word	0x000000ff
        /*04a4*/ 	.word	0x000000b0
        /*04a8*/ 	.short	0x0106
        /*04aa*/ 	.byte	0x04
	.zero		1


	//   ....[57]....
        /*04ac*/ 	.word	0x00002d80
        /*04b0*/ 	.word	0x00000000
        /*04b4*/ 	.word	0x000000b0
        /*04b8*/ 	.short	0x010a
        /*04ba*/ 	.byte	0xff
	.zero		1


	//   ....[58]....
        /*04bc*/ 	.word	0x00002fc0
        /*04c0*/ 	.word	0x000000ff
        /*04c4*/ 	.word	0x00000008
        /*04c8*/ 	.short	0x010a
        /*04ca*/ 	.byte	0x06
	.zero		1


	//   ....[59]....
        /*04cc*/ 	.word	0x00002fe0
        /*04d0*/ 	.word	0x000000ff
        /*04d4*/ 	.word	0x00000008
        /*04d8*/ 	.short	0x010a
        /*04da*/ 	.byte	0x06
	.zero		1


	//   ....[60]....
        /*04dc*/ 	.word	0x00003170
        /*04e0*/ 	.word	0x000000ff
        /*04e4*/ 	.word	0x00000008
        /*04e8*/ 	.short	0x010a
        /*04ea*/ 	.byte	0x06
	.zero		1


	//   ....[61]....
        /*04ec*/ 	.word	0x00003190
        /*04f0*/ 	.word	0x000000ff
        /*04f4*/ 	.word	0x00000008
        /*04f8*/ 	.short	0x010a
        /*04fa*/ 	.byte	0x06
	.zero		1


	//   ....[62]....
        /*04fc*/ 	.word	0x00003250
        /*0500*/ 	.word	0x000000ff
        /*0504*/ 	.word	0x00000000
        /*0508*/ 	.short	0x0101
        /*050a*/ 	.byte	0x07
	.zero		1


	//   ....[63]....
        /*050c*/ 	.word	0x00003590
        /*0510*/ 	.word	0x00000000
        /*0514*/ 	.word	0x000000a0
        /*0518*/ 	.short	0x010a
        /*051a*/ 	.byte	0xff
	.zero		1


	//   ....[64]....
        /*051c*/ 	.word	0x00003650
        /*0520*/ 	.word	0x00000000
        /*0524*/ 	.word	0x00000000
        /*0528*/ 	.short	0x0101
        /*052a*/ 	.byte	0xff
	.zero		1


	//   ....[65]....
        /*052c*/ 	.word	0x00003710
        /*0530*/ 	.word	0x000000ff
        /*0534*/ 	.word	0x00000000
        /*0538*/ 	.short	0x010a
        /*053a*/ 	.byte	0x08
	.zero		1


	//   ....[66]....
        /*053c*/ 	.word	0x00003720
        /*0540*/ 	.word	0x000000ff
        /*0544*/ 	.word	0x000000d0
        /*0548*/ 	.short	0x010a
        /*054a*/ 	.byte	0x09
	.zero		1


	//   ....[67]....
        /*054c*/ 	.word	0x000037d0
        /*0550*/ 	.word	0x000000ff
        /*0554*/ 	.word	0x00000000
        /*0558*/ 	.short	0x010a
        /*055a*/ 	.byte	0x08
	.zero		1


	//   ....[68]....
        /*055c*/ 	.word	0x00003900
        /*0560*/ 	.word	0x000000ff
        /*0564*/ 	.word	0x00000000
        /*0568*/ 	.short	0x010a
        /*056a*/ 	.byte	0x1e
	.zero		1


	//   ....[69]....
        /*056c*/ 	.word	0x00003c00
        /*0570*/ 	.word	0x000000ff
        /*0574*/ 	.word	0x00000000
        /*0578*/ 	.short	0x010a
        /*057a*/ 	.byte	0x05
	.zero		1


	//   ....[70]....
        /*057c*/ 	.word	0x00003ca0
        /*0580*/ 	.word	0x00000000
        /*0584*/ 	.word	0x00000000
        /*0588*/ 	.short	0x010a
        /*058a*/ 	.byte	0xff
	.zero		1


	//   ....[71]....
        /*058c*/ 	.word	0x00003ce0
        /*0590*/ 	.word	0x00000000
        /*0594*/ 	.word	0x00000000
        /*0598*/ 	.short	0x010a
        /*059a*/ 	.byte	0xff
	.zero		1


	//   ....[72]....
        /*059c*/ 	.word	0x00003d50
        /*05a0*/ 	.word	0x000000ff
        /*05a4*/ 	.word	0x00000000
        /*05a8*/ 	.short	0x0101
        /*05aa*/ 	.byte	0x05
	.zero		1


	//   ....[73]....
        /*05ac*/ 	.word	0x00003d90
        /*05b0*/ 	.word	0x000000ff
        /*05b4*/ 	.word	0x00000100
        /*05b8*/ 	.short	0x010a
        /*05ba*/ 	.byte	0x07
	.zero		1


	//   ....[74]....
        /*05bc*/ 	.word	0x00003de0
        /*05c0*/ 	.word	0x000000ff
        /*05c4*/ 	.word	0x00000000
        /*05c8*/ 	.short	0x0101
        /*05ca*/ 	.byte	0x05
	.zero		1


	//   ....[75]....
        /*05cc*/ 	.word	0x00004230
        /*05d0*/ 	.word	0x00000000
        /*05d4*/ 	.word	0x000000a0
        /*05d8*/ 	.short	0x010a
        /*05da*/ 	.byte	0xff
	.zero		1


	//   ....[76]....
        /*05dc*/ 	.word	0x000042f0
        /*05e0*/ 	.word	0x00000000
        /*05e4*/ 	.word	0x00000000
        /*05e8*/ 	.short	0x0101
        /*05ea*/ 	.byte	0xff
	.zero		1


	//   ....[77]....
        /*05ec*/ 	.word	0x00004610
        /*05f0*/ 	.word	0x000000ff
        /*05f4*/ 	.word	0x00000098
        /*05f8*/ 	.short	0x010a
        /*05fa*/ 	.byte	0x06
	.zero		1


	//   ....[78]....
        /*05fc*/ 	.word	0x00004800
        /*0600*/ 	.word	0x000000ff
        /*0604*/ 	.word	0x00000070
        /*0608*/ 	.short	0x010a
        /*060a*/ 	.byte	0x06
	.zero		1


	//   ....[79]....
        /*060c*/ 	.word	0x00004980
        /*0610*/ 	.word	0x000000ff
        /*0614*/ 	.word	0x00000050
        /*0618*/ 	.short	0x010b
        /*061a*/ 	.byte	0x06
	.zero		1


	//   ....[80]....
        /*061c*/ 	.word	0x00004990
        /*0620*/ 	.word	0x000000ff
        /*0624*/ 	.word	0x00000000
        /*0628*/ 	.short	0x0101
        /*062a*/ 	.byte	0x08
	.zero		1


	//   ....[81]....
        /*062c*/ 	.word	0x000049a0
        /*0630*/ 	.word	0x000000ff
        /*0634*/ 	.word	0x00000078
        /*0638*/ 	.short	0x010a
        /*063a*/ 	.byte	0x06
	.zero		1


	//   ....[82]....
        /*063c*/ 	.word	0x00004b00
        /*0640*/ 	.word	0x000000ff
        /*0644*/ 	.word	0x00000058
        /*0648*/ 	.short	0x010b
        /*064a*/ 	.byte	0x06
	.zero		1


	//   ....[83]....
        /*064c*/ 	.word	0x00004b10
        /*0650*/ 	.word	0x000000ff
        /*0654*/ 	.word	0x00000000
        /*0658*/ 	.short	0x0101
        /*065a*/ 	.byte	0x08
	.zero		1


	//   ....[84]....
        /*065c*/ 	.word	0x00004b20
        /*0660*/ 	.word	0x000000ff
        /*0664*/ 	.word	0x00000080
        /*0668*/ 	.short	0x010a
        /*066a*/ 	.byte	0x06
	.zero		1


	//   ....[85]....
        /*066c*/ 	.word	0x00004cc0
        /*0670*/ 	.word	0x000000ff
        /*0674*/ 	.word	0x00000060
        /*0678*/ 	.short	0x010b
        /*067a*/ 	.byte	0x06
	.zero		1


	//   ....[86]....
        /*067c*/ 	.word	0x00004d30
        /*0680*/ 	.word	0x000000ff
        /*0684*/ 	.word	0x00000000
        /*0688*/ 	.short	0x0101
        /*068a*/ 	.byte	0x08
	.zero		1


	//   ....[87]....
        /*068c*/ 	.word	0x00004d60
        /*0690*/ 	.word	0x000000ff
        /*0694*/ 	.word	0x00000088
        /*0698*/ 	.short	0x010a
        /*069a*/ 	.byte	0x06
	.zero		1


	//   ....[88]....
        /*069c*/ 	.word	0x00004f70
        /*06a0*/ 	.word	0x000000ff
        /*06a4*/ 	.word	0x00000068
        /*06a8*/ 	.short	0x010b
        /*06aa*/ 	.byte	0x06
	.zero		1


	//   ....[89]....
        /*06ac*/ 	.word	0x00004f90
        /*06b0*/ 	.word	0x000000ff
        /*06b4*/ 	.word	0x00000000
        /*06b8*/ 	.short	0x0101
        /*06ba*/ 	.byte	0x0d
	.zero		1


	//   ....[90]....
        /*06bc*/ 	.word	0x00004fc0
        /*06c0*/ 	.word	0x000000ff
        /*06c4*/ 	.word	0x00000070
        /*06c8*/ 	.short	0x010a
        /*06ca*/ 	.byte	0x06
	.zero		1


	//   ....[91]....
        /*06cc*/ 	.word	0x00004fe0
        /*06d0*/ 	.word	0x000000ff
        /*06d4*/ 	.word	0x00000078
        /*06d8*/ 	.short	0x010a
        /*06da*/ 	.byte	0x06
	.zero		1


	//   ....[92]....
        /*06dc*/ 	.word	0x00005000
        /*06e0*/ 	.word	0x000000ff
        /*06e4*/ 	.word	0x00000080
        /*06e8*/ 	.short	0x010a
        /*06ea*/ 	.byte	0x06
	.zero		1


	//   ....[93]....
        /*06ec*/ 	.word	0x00005040
        /*06f0*/ 	.word	0x00000000
        /*06f4*/ 	.word	0x00000088
        /*06f8*/ 	.short	0x010a
        /*06fa*/ 	.byte	0xff
	.zero		1


	//   ....[94]....
        /*06fc*/ 	.word	0x000053e0
        /*0700*/ 	.word	0x00000000
        /*0704*/ 	.word	0x000000a0
        /*0708*/ 	.short	0x010a
        /*070a*/ 	.byte	0xff
	.zero		1


	//   ....[95]....
        /*070c*/ 	.word	0x000054f0
        /*0710*/ 	.word	0x00000000
        /*0714*/ 	.word	0x00000000
        /*0718*/ 	.short	0x0101
        /*071a*/ 	.byte	0xff
	.zero		1


	//   ....[96]....
        /*071c*/ 	.word	0x00005f60
        /*0720*/ 	.word	0x000000ff
        /*0724*/ 	.word	0x00000050
        /*0728*/ 	.short	0x010a
        /*072a*/ 	.byte	0x29
	.zero		1


	//   ....[97]....
        /*072c*/ 	.word	0x00006060
        /*0730*/ 	.word	0x000000dc
        /*0734*/ 	.word	0x000000c0
        /*0738*/ 	.short	0x010a
        /*073a*/ 	.byte	0xff
	.zero		1


	//   ....[98]....
        /*073c*/ 	.word	0x00006380
        /*0740*/ 	.word	0x000000ff
        /*0744*/ 	.word	0x00000050
        /*0748*/ 	.short	0x010a
        /*074a*/ 	.byte	0x29
	.zero		1


	//   ....[99]....
        /*074c*/ 	.word	0x000064b0
        /*0750*/ 	.word	0x000000dc
        /*0754*/ 	.word	0x000000c0
        /*0758*/ 	.short	0x010a
        /*075a*/ 	.byte	0xff
	.zero		1


	//   ....[100]....
        /*075c*/ 	.word	0x000076c0
        /*0760*/ 	.word	0x00000000
        /*0764*/ 	.word	0x00000000
        /*0768*/ 	.short	0x0101
        /*076a*/ 	.byte	0xff
	.zero		1


	//   ....[101]....
        /*076c*/ 	.word	0x000076d0
        /*0770*/ 	.word	0x00000003
        /*0774*/ 	.word	0x00000050
        /*0778*/ 	.short	0x010a
        /*077a*/ 	.byte	0xff
	.zero		1


	//   ....[102]....
        /*077c*/ 	.word	0x000077b0
        /*0780*/ 	.word	0x00000003
        /*0784*/ 	.word	0x00000050
        /*0788*/ 	.short	0x010a
        /*078a*/ 	.byte	0xff
	.zero		1


	//   ....[103]....
        /*078c*/ 	.word	0x00008ae0
        /*0790*/ 	.word	0x000000e1
        /*0794*/ 	.word	0x00000000
        /*0798*/ 	.short	0x0101
        /*079a*/ 	.byte	0xff
	.zero		1


	//   ....[104]....
        /*079c*/ 	.word	0x00008b00
        /*07a0*/ 	.word	0x00000000
        /*07a4*/ 	.word	0x00000050
        /*07a8*/ 	.short	0x010a
        /*07aa*/ 	.byte	0xff
	.zero		1


	//   ....[105]....
        /*07ac*/ 	.word	0x00008bd0
        /*07b0*/ 	.word	0x00000000
        /*07b4*/ 	.word	0x00000050
        /*07b8*/ 	.short	0x010a
        /*07ba*/ 	.byte	0xff
	.zero		1


	//   ....[106]....
        /*07bc*/ 	.word	0x00009f00
        /*07c0*/ 	.word	0x00000046
        /*07c4*/ 	.word	0x00000000
        /*07c8*/ 	.short	0x0101
        /*07ca*/ 	.byte	0xff
	.zero		1


	//   ....[107]....
        /*07cc*/ 	.word	0x00009f20
        /*07d0*/ 	.word	0x00000003
        /*07d4*/ 	.word	0x00000050
        /*07d8*/ 	.short	0x010a
        /*07da*/ 	.byte	0xff
	.zero		1


	//   ....[108]....
        /*07dc*/ 	.word	0x00009ff0
        /*07e0*/ 	.word	0x00000003
        /*07e4*/ 	.word	0x00000050
        /*07e8*/ 	.short	0x010a
        /*07ea*/ 	.byte	0xff
	.zero		1


	//   ....[109]....
        /*07ec*/ 	.word	0x0000a7e0
        /*07f0*/ 	.word	0x000000dc
        /*07f4*/ 	.word	0x00000000
        /*07f8*/ 	.short	0x0101
        /*07fa*/ 	.byte	0xff
	.zero		1


	//   ....[110]....
        /*07fc*/ 	.word	0x0000b360
        /*0800*/ 	.word	0x00000000
        /*0804*/ 	.word	0x00000000
        /*0808*/ 	.short	0x0101
        /*080a*/ 	.byte	0xff
	.zero		1


	//   ....[111]....
        /*080c*/ 	.word	0x0000b5f0
        /*0810*/ 	.word	0x000000ff
        /*0814*/ 	.word	0x00000000
        /*0818*/ 	.short	0x0101
        /*081a*/ 	.byte	0x04
	.zero		1


	//   ....[112]....
        /*081c*/ 	.word	0x0000b610
        /*0820*/ 	.word	0x00000003
        /*0824*/ 	.word	0x000000f0
        /*0828*/ 	.short	0x010a
        /*082a*/ 	.byte	0xff
	.zero		1


	//   ....[113]....
        /*082c*/ 	.word	0x0000b670
        /*0830*/ 	.word	0x00000002
        /*0834*/ 	.word	0x00000028
        /*0838*/ 	.short	0x010a
        /*083a*/ 	.byte	0xff
	.zero		1


	//   ....[114]....
        /*083c*/ 	.word	0x0000b6d0
        /*0840*/ 	.word	0x00000002
        /*0844*/ 	.word	0x00000028
        /*0848*/ 	.short	0x010a
        /*084a*/ 	.byte	0xff
	.zero		1


	//   ....[115]....
        /*084c*/ 	.word	0x0000b720
        /*0850*/ 	.word	0x00000002
        /*0854*/ 	.word	0x000000a0
        /*0858*/ 	.short	0x010a
        /*085a*/ 	.byte	0xff
	.zero		1


	//   ....[116]....
        /*085c*/ 	.word	0x0000b780
        /*0860*/ 	.word	0x00000000
        /*0864*/ 	.word	0x00000000
        /*0868*/ 	.short	0x010a
        /*086a*/ 	.byte	0xff
	.zero		1


	//   ....[117]....
        /*086c*/ 	.word	0x0000b7e0
        /*0870*/ 	.word	0x00000000
        /*0874*/ 	.word	0x00000000
        /*0878*/ 	.short	0x010a
        /*087a*/ 	.byte	0xff
	.zero		1


	//   ....[118]....
        /*087c*/ 	.word	0x0000b840
        /*0880*/ 	.word	0x00000000
        /*0884*/ 	.word	0x00000000
        /*0888*/ 	.short	0x010a
        /*088a*/ 	.byte	0xff
	.zero		1


	//   ....[119]....
        /*088c*/ 	.word	0x0000b8a0
        /*0890*/ 	.word	0x00000000
        /*0894*/ 	.word	0x00000000
        /*0898*/ 	.short	0x010a
        /*089a*/ 	.byte	0xff
	.zero		1


	//   ....[120]....
        /*089c*/ 	.word	0x0000b8f0
        /*08a0*/ 	.word	0x00000000
        /*08a4*/ 	.word	0x000000e0
        /*08a8*/ 	.short	0x010a
        /*08aa*/ 	.byte	0xff
	.zero		1


	//   ....[121]....
        /*08ac*/ 	.word	0x0000b950
        /*08b0*/ 	.word	0x00000000
        /*08b4*/ 	.word	0x000000b0
        /*08b8*/ 	.short	0x010a
        /*08ba*/ 	.byte	0xff
	.zero		1


	//   ....[122]....
        /*08bc*/ 	.word	0x0000b9a0
        /*08c0*/ 	.word	0x00000000
        /*08c4*/ 	.word	0x000000a0
        /*08c8*/ 	.short	0x010a
        /*08ca*/ 	.byte	0xff
	.zero		1


	//   ....[123]....
        /*08cc*/ 	.word	0x0000ba00
        /*08d0*/ 	.word	0x00000000
        /*08d4*/ 	.word	0x000000b0
        /*08d8*/ 	.short	0x010a
        /*08da*/ 	.byte	0xff
	.zero		1


	//   ....[124]....
        /*08dc*/ 	.word	0x0000ba60
        /*08e0*/ 	.word	0x00000000
        /*08e4*/ 	.word	0x00000008
        /*08e8*/ 	.short	0x010a
        /*08ea*/ 	.byte	0xff
	.zero		1


	//   ....[125]....
        /*08ec*/ 	.word	0x0000bb40
        /*08f0*/ 	.word	0x00000000
        /*08f4*/ 	.word	0x00000008
        /*08f8*/ 	.short	0x010a
        /*08fa*/ 	.byte	0xff
	.zero		1


	//   ....[126]....
        /*08fc*/ 	.word	0x0000bb90
        /*0900*/ 	.word	0x00000000
        /*0904*/ 	.word	0x000000a0
        /*0908*/ 	.short	0x010a
        /*090a*/ 	.byte	0xff
	.zero		1


	//   ....[127]....
        /*090c*/ 	.word	0x0000bbf0
        /*0910*/ 	.word	0x00000000
        /*0914*/ 	.word	0x000000d0
        /*0918*/ 	.short	0x010a
        /*091a*/ 	.byte	0xff
	.zero		1


	//   ....[128]....
        /*091c*/ 	.word	0x0000bc50
        /*0920*/ 	.word	0x00000000
        /*0924*/ 	.word	0x00000000
        /*0928*/ 	.short	0x010a
        /*092a*/ 	.byte	0xff
	.zero		1


	//   ....[129]....
        /*092c*/ 	.word	0x0000bcb0
        /*0930*/ 	.word	0x00000000
        /*0934*/ 	.word	0x00000000
        /*0938*/ 	.short	0x010a
        /*093a*/ 	.byte	0xff
	.zero		1


	//   ....[130]....
        /*093c*/ 	.word	0x0000bd10
        /*0940*/ 	.word	0x00000000
        /*0944*/ 	.word	0x00000100
        /*0948*/ 	.short	0x010a
        /*094a*/ 	.byte	0xff
	.zero		1


	//   ....[131]....
        /*094c*/ 	.word	0x0000bd60
        /*0950*/ 	.word	0x00000000
        /*0954*/ 	.word	0x000000a0
        /*0958*/ 	.short	0x010a
        /*095a*/ 	.byte	0xff
	.zero		1


	//   ....[132]....
        /*095c*/ 	.word	0x0000bdc0
        /*0960*/ 	.word	0x00000000
        /*0964*/ 	.word	0x00000098
        /*0968*/ 	.short	0x010a
        /*096a*/ 	.byte	0xff
	.zero		1


	//   ....[133]....
        /*096c*/ 	.word	0x0000be20
        /*0970*/ 	.word	0x00000000
        /*0974*/ 	.word	0x00000070
        /*0978*/ 	.short	0x010a
        /*097a*/ 	.byte	0xff
	.zero		1


	//   ....[134]....
        /*097c*/ 	.word	0x0000be80
        /*0980*/ 	.word	0x00000000
        /*0984*/ 	.word	0x00000078
        /*0988*/ 	.short	0x010a
        /*098a*/ 	.byte	0xff
	.zero		1


	//   ....[135]....
        /*098c*/ 	.word	0x0000bee0
        /*0990*/ 	.word	0x00000000
        /*0994*/ 	.word	0x00000080
        /*0998*/ 	.short	0x010a
        /*099a*/ 	.byte	0xff
	.zero		1


	//   ....[136]....
        /*099c*/ 	.word	0x0000bf40
        /*09a0*/ 	.word	0x00000000
        /*09a4*/ 	.word	0x00000088
        /*09a8*/ 	.short	0x010a
        /*09aa*/ 	.byte	0xff
	.zero		1


	//   ....[137]....
        /*09ac*/ 	.word	0x0000bfa0
        /*09b0*/ 	.word	0x00000000
        /*09b4*/ 	.word	0x00000070
        /*09b8*/ 	.short	0x010a
        /*09ba*/ 	.byte	0xff
	.zero		1


	//   ....[138]....
        /*09bc*/ 	.word	0x0000c000
        /*09c0*/ 	.word	0x00000000
        /*09c4*/ 	.word	0x00000078
        /*09c8*/ 	.short	0x010a
        /*09ca*/ 	.byte	0xff
	.zero		1


	//   ....[139]....
        /*09cc*/ 	.word	0x0000c060
        /*09d0*/ 	.word	0x00000000
        /*09d4*/ 	.word	0x00000080
        /*09d8*/ 	.short	0x010a
        /*09da*/ 	.byte	0xff
	.zero		1


	//   ....[140]....
        /*09dc*/ 	.word	0x0000c0b0
        /*09e0*/ 	.word	0x00000000
        /*09e4*/ 	.word	0x000000a0
        /*09e8*/ 	.short	0x010a
        /*09ea*/ 	.byte	0xff
	.zero		1


	//   ....[141]....
        /*09ec*/ 	.word	0x0000c110
        /*09f0*/ 	.word	0x00000000
        /*09f4*/ 	.word	0x00000050
        /*09f8*/ 	.short	0x010a
        /*09fa*/ 	.byte	0xff
	.zero		1


	//   ....[142]....
        /*09fc*/ 	.word	0x0000c160
        /*0a00*/ 	.word	0x000000dc
        /*0a04*/ 	.word	0x000000c0
        /*0a08*/ 	.short	0x010a
        /*0a0a*/ 	.byte	0xff
	.zero		1


	//   ....[143]....
        /*0a0c*/ 	.word	0x0000c1b0
        /*0a10*/ 	.word	0x00000003
        /*0a14*/ 	.word	0x00000050
        /*0a18*/ 	.short	0x010a
        /*0a1a*/ 	.byte	0xff
	.zero		1


	//   ....[144]....
        /*0a1c*/ 	.word	0x0000c200
        /*0a20*/ 	.word	0x00000000
        /*0a24*/ 	.word	0x00000050
        /*0a28*/ 	.short	0x010a
        /*0a2a*/ 	.byte	0xff
	.zero		1


	//   ....[145]....
        /*0a2c*/ 	.word	0x0000c250
        /*0a30*/ 	.word	0x00000003
        /*0a34*/ 	.word	0x00000050
        /*0a38*/ 	.short	0x010a
        /*0a3a*/ 	.byte	0xff
	.zero		1


	//----- nvinfo : EIATTR_NUM_MBARRIERS
	.align		4
.L_47:
        /*0a3c*/ 	.byte	0x03, 0x38
        /*0a3e*/ 	.short	0x0021


	//----- nvinfo : EIATTR_EXIT_INSTR_OFFSETS
	.align		4
        /*0a40*/ 	.byte	0x04, 0x1c
        /*0a42*/ 	.short	(.L_49 - .L_48)


	//   ....[0]....
.L_48:
        /*0a44*/ 	.word	0x00002860


	//   ....[1]....
        /*0a48*/ 	.word	0x00002d50


	//   ....[2]....
        /*0a4c*/ 	.word	0x00002db0


	//   ....[3]....
        /*0a50*/ 	.word	0x00004010


	//   ....[4]....
        /*0a54*/ 	.word	0x00005070


	//   ....[5]....
        /*0a58*/ 	.word	0x000050b0


	//   ....[6]....
        /*0a5c*/ 	.word	0x0000b4f0


	//   ....[7]....
        /*0a60*/ 	.word	0x0000b560


	//   ....[8]....
        /*0a64*/ 	.word	0x0000b590


	//   ....[9]....
        /*0a68*/ 	.word	0x0000b600


	//----- nvinfo : EIATTR_MAX_THREADS
	.align		4
.L_49:
        /*0a6c*/ 	.byte	0x04, 0x05
        /*0a6e*/ 	.short	(.L_51 - .L_50)
.L_50:
        /*0a70*/ 	.word	0x00000100
        /*0a74*/ 	.word	0x00000001
        /*0a78*/ 	.word	0x00000001


	//----- nvinfo : EIATTR_CRS_STACK_SIZE
	.align		4
.L_51:
        /*0a7c*/ 	.byte	0x04, 0x1e
        /*0a7e*/ 	.short	(.L_53 - .L_52)
.L_52:
        /*0a80*/ 	.word	0x00000000


	//----- nvinfo : EIATTR_CBANK_PARAM_SIZE
	.align		4
.L_53:
        /*0a84*/ 	.byte	0x03, 0x19
        /*0a86*/ 	.short	0x0800


	//----- nvinfo : EIATTR_PARAM_CBANK
	.align		4
        /*0a88*/ 	.byte	0x04, 0x0a
        /*0a8a*/ 	.short	(.L_55 - .L_54)
	.align		4
.L_54:
        /*0a8c*/ 	.word	index@(.nv.constant0._ZN7cutlass13device_kernelINS_4gemm6kernel13GemmUniversalIN4cute5tupleIJiiiiEEENS1_10collective13CollectiveMmaINS1_35MainloopSm100TmaUmmaWarpSpecializedILi5ELi2ELi2ENS5_IJNS4_1CILi2EEENSA_ILi1EEESC_EEEEENS5_IJNSA_ILi256EEESF_NSA_ILi64EEEEEENS_10bfloat16_tENS5_IJlSC_lEEESI_SJ_NS4_8TiledMMAINS4_8MMA_AtomIJNS4_26SM100_MMA_F16BF16_2x1SM_SSISI_SI_fLi256ELi256ELNS4_4UMMA5MajorE0ELSO_0ELNSN_7ScaleInE0ELSP_0EEEEEENS4_6LayoutINS5_IJSC_SC_SC_EEENS5_IJNSA_ILi0EEESU_SU_EEEEENS5_IJNS4_10UnderscoreESX_SX_EEEEENS4_18SM100_TMA_2SM_LOADENS4_14ComposedLayoutINS4_7SwizzleILi3ELi4ELi3EEENS4_18smem_ptr_flag_bitsILi16EEENSS_INS5_IJNSA_ILi8EEESG_EEENS5_IJSG_SC_EEEEEEEvNS4_8identityES10_S1A_vS1B_EENS_8epilogue10collective18CollectiveEpilogueINS1D_23Sm100TmaWarpSpecializedILi4ELi2ELi64ELb1ELb0EEEJNS5_IJNSA_ILi128EEESF_SG_EEENS5_IJNSS_IS1I_SC_EENSS_ISG_SC_EEEEESI_SJ_SI_SJ_NS1D_6fusion15FusionCallbacksIS1H_NS1N_17LinCombPerRowBiasISI_fSI_SI_fLi8ELNS_15FloatRoundStyleE2EEES1J_S1M_JEEENS4_5SM1004TMEM4LOAD26SM100_TMEM_LOAD_32dp32b64xENS4_13SM90_TMA_LOADES1A_NS4_39AutoVectorizingCopyWithAssumedAlignmentILi128EEENS4_14SM90_TMA_STOREES1A_S1Z_S1Z_EEEvvEEEEvNT_6ParamsE)
        /*0a90*/ 	.short	0x0380
        /*0a92*/ 	.short	0x0800


	//----- nvinfo : EIATTR_SW_WAR
	.align		4
.L_55:
        /*0a94*/ 	.byte	0x04, 0x36
        /*0a96*/ 	.short	(.L_57 - .L_56)
.L_56:
        /*0a98*/ 	.word	0x00000008
.L_57:


//--------------------- .nv.callgraph             --------------------------
	.section	.nv.callgraph,"",@"SHT_CUDA_CALLGRAPH"
	.align	4
	.sectionentsize	8
	.align		4
        /*0000*/ 	.word	0x00000000
	.align		4
        /*0004*/ 	.word	0xffffffff
	.align		4
        /*0008*/ 	.word	index@(_ZN7cutlass13device_kernelINS_4gemm6kernel13GemmUniversalIN4cute5tupleIJiiiiEEENS1_10collective13CollectiveMmaINS1_35MainloopSm100TmaUmmaWarpSpecializedILi5ELi2ELi2ENS5_IJNS4_1CILi2EEENSA_ILi1EEESC_EEEEENS5_IJNSA_ILi256EEESF_NSA_ILi64EEEEEENS_10bfloat16_tENS5_IJlSC_lEEESI_SJ_NS4_8TiledMMAINS4_8MMA_AtomIJNS4_26SM100_MMA_F16BF16_2x1SM_SSISI_SI_fLi256ELi256ELNS4_4UMMA5MajorE0ELSO_0ELNSN_7ScaleInE0ELSP_0EEEEEENS4_6LayoutINS5_IJSC_SC_SC_EEENS5_IJNSA_ILi0EEESU_SU_EEEEENS5_IJNS4_10UnderscoreESX_SX_EEEEENS4_18SM100_TMA_2SM_LOADENS4_14ComposedLayoutINS4_7SwizzleILi3ELi4ELi3EEENS4_18smem_ptr_flag_bitsILi16EEENSS_INS5_IJNSA_ILi8EEESG_EEENS5_IJSG_SC_EEEEEEEvNS4_8identityES10_S1A_vS1B_EENS_8epilogue10collective18CollectiveEpilogueINS1D_23Sm100TmaWarpSpecializedILi4ELi2ELi64ELb1ELb0EEEJNS5_IJNSA_ILi128EEESF_SG_EEENS5_IJNSS_IS1I_SC_EENSS_ISG_SC_EEEEESI_SJ_SI_SJ_NS1D_6fusion15FusionCallbacksIS1H_NS1N_17LinCombPerRowBiasISI_fSI_SI_fLi8ELNS_15FloatRoundStyleE2EEES1J_S1M_JEEENS4_5SM1004TMEM4LOAD26SM100_TMEM_LOAD_32dp32b64xENS4_13SM90_TMA_LOADES1A_NS4_39AutoVectorizingCopyWithAssumedAlignmentILi128EEENS4_14SM90_TMA_STOREES1A_S1Z_S1Z_EEEvvEEEEvNT_6ParamsE)
	.align		4
        /*000c*/ 	.word	index@(__assertfail)
	.align		4
        /*0010*/ 	.word	0x00000000
	.align		4
        /*0014*/ 	.word	0xfffffffe
	.align		4
        /*0018*/ 	.word	0x00000000
	.align		4
        /*001c*/ 	.word	0xfffffffd
	.align		4
        /*0020*/ 	.word	0x00000000
	.align		4
        /*0024*/ 	.word	0xfffffffc


//--------------------- .nv.constant4             --------------------------
	.section	.nv.constant4,"a",@progbits
	.align	8
	.align		8
.nv.constant4:
        /*0000*/ 	.dword	__assertfail
	.align		8
        /*0008*/ 	.dword	__unnamed_1
	.align		8
        /*0010*/ 	.dword	__unnamed_2
	.align		8
        /*0018*/ 	.dword	_ZN39_INTERNAL_53ab37e5_4_k_cu_4b2d00aa_36934cuda3std3__45__cpo5beginE
	.align		8
        /*0020*/ 	.dword	_ZN39_INTERNAL_53ab37e5_4_k_cu_4b2d00aa_36934cuda3std3__45__cpo3endE
	.align		8
        /*0028*/ 	.dword	_ZN39_INTERNAL_53ab37e5_4_k_cu_4b2d00aa_36934cuda3std3__45__cpo6cbeginE
	.align		8
        /*0030*/ 	.dword	_ZN39_INTERNAL_53ab37e5_4_k_cu_4b2d00aa_36934cuda3std3__45__cpo4cendE
	.align		8
        /*0038*/ 	.dword	_ZN39_INTERNAL_53ab37e5_4_k_cu_4b2d00aa_36934cuda3std3__441_GLOBAL__N__53ab37e5_4_k_cu_4b2d00aa_36936ignoreE
	.align		8
        /*0040*/ 	.dword	_ZN39_INTERNAL_53ab37e5_4_k_cu_4b2d00aa_36934cuda3std3__419piecewise_constructE
	.align		8
        /*0048*/ 	.dword	_ZN39_INTERNAL_53ab37e5_4_k_cu_4b2d00aa_36934cuda3std3__48in_placeE
	.align		8
        /*0050*/ 	.dword	_ZN39_INTERNAL_53ab37e5_4_k_cu_4b2d00aa_36934cuda3std6ranges3__45__cpo4swapE
	.align		8
        /*0058*/ 	.dword	_ZN39_INTERNAL_53ab37e5_4_k_cu_4b2d00aa_36934cuda3std6ranges3__45__cpo9iter_moveE
	.align		8
        /*0060*/ 	.dword	_ZN39_INTERNAL_53ab37e5_4_k_cu_4b2d00aa_36934cute7productE
	.align		8
        /*0068*/ 	.dword	_ZN39_INTERNAL_53ab37e5_4_k_cu_4b2d00aa_36934cute1_E
	.align		8
        /*0070*/ 	.dword	$str$25
	.align		8
        /*0078*/ 	.dword	$str$26
	.align		8
        /*0080*/ 	.dword	$str$27
	.align		8
        /*0088*/ 	.dword	$str$28


//--------------------- .text._ZN7cutlass13device_kernelINS_4gemm6kernel13GemmUniversalIN4cute5tupleIJiiiiEEENS1_10collective13CollectiveMmaINS1_35MainloopSm100TmaUmmaWarpSpecializedILi5ELi2ELi2ENS5_IJNS4_1CILi2EEENSA_ILi1EEESC_EEEEENS5_IJNSA_ILi256EEESF_NSA_ILi64EEEEEENS_10bfloat16_tENS5_IJlSC_lEEESI_SJ_NS4_8TiledMMAINS4_8MMA_AtomIJNS4_26SM100_MMA_F16BF16_2x1SM_SSISI_SI_fLi256ELi256ELNS4_4UMMA5MajorE0ELSO_0ELNSN_7ScaleInE0ELSP_0EEEEEENS4_6LayoutINS5_IJSC_SC_SC_EEENS5_IJNSA_ILi0EEESU_SU_EEEEENS5_IJNS4_10UnderscoreESX_SX_EEEEENS4_18SM100_TMA_2SM_LOADENS4_14ComposedLayoutINS4_7SwizzleILi3ELi4ELi3EEENS4_18smem_ptr_flag_bitsILi16EEENSS_INS5_IJNSA_ILi8EEESG_EEENS5_IJSG_SC_EEEEEEEvNS4_8identityES10_S1A_vS1B_EENS_8epilogue10collective18CollectiveEpilogueINS1D_23Sm100TmaWarpSpecializedILi4ELi2ELi64ELb1ELb0EEEJNS5_IJNSA_ILi128EEESF_SG_EEENS5_IJNSS_IS1I_SC_EENSS_ISG_SC_EEEEESI_SJ_SI_SJ_NS1D_6fusion15FusionCallbacksIS1H_NS1N_17LinCombPerRowBiasISI_fSI_SI_fLi8ELNS_15FloatRoundStyleE2EEES1J_S1M_JEEENS4_5SM1004TMEM4LOAD26SM100_TMEM_LOAD_32dp32b64xENS4_13SM90_TMA_LOADES1A_NS4_39AutoVectorizingCopyWithAssumedAlignmentILi128EEENS4_14SM90_TMA_STOREES1A_S1Z_S1Z_EEEvvEEEEvNT_6ParamsE --------------------------
	.section	.text._ZN7cutlass13device_kernelINS_4gemm6kernel13GemmUniversalIN4cute5tupleIJiiiiEEENS1_10collective13CollectiveMmaINS1_35MainloopSm100TmaUmmaWarpSpecializedILi5ELi2ELi2ENS5_IJNS4_1CILi2EEENSA_ILi1EEESC_EEEEENS5_IJNSA_ILi256EEESF_NSA_ILi64EEEEEENS_10bfloat16_tENS5_IJlSC_lEEESI_SJ_NS4_8TiledMMAINS4_8MMA_AtomIJNS4_26SM100_MMA_F16BF16_2x1SM_SSISI_SI_fLi256ELi256ELNS4_4UMMA5MajorE0ELSO_0ELNSN_7ScaleInE0ELSP_0EEEEEENS4_6LayoutINS5_IJSC_SC_SC_EEENS5_IJNSA_ILi0EEESU_SU_EEEEENS5_IJNS4_10UnderscoreESX_SX_EEEEENS4_18SM100_TMA_2SM_LOADENS4_14ComposedLayoutINS4_7SwizzleILi3ELi4ELi3EEENS4_18smem_ptr_flag_bitsILi16EEENSS_INS5_IJNSA_ILi8EEESG_EEENS5_IJSG_SC_EEEEEEEvNS4_8identityES10_S1A_vS1B_EENS_8epilogue10collective18CollectiveEpilogueINS1D_23Sm100TmaWarpSpecializedILi4ELi2ELi64ELb1ELb0EEEJNS5_IJNSA_ILi128EEESF_SG_EEENS5_IJNSS_IS1I_SC_EENSS_ISG_SC_EEEEESI_SJ_SI_SJ_NS1D_6fusion15FusionCallbacksIS1H_NS1N_17LinCombPerRowBiasISI_fSI_SI_fLi8ELNS_15FloatRoundStyleE2EEES1J_S1M_JEEENS4_5SM1004TMEM4LOAD26SM100_TMEM_LOAD_32dp32b64xENS4_13SM90_TMA_LOADES1A_NS4_39AutoVectorizingCopyWithAssumedAlignmentILi128EEENS4_14SM90_TMA_STOREES1A_S1Z_S1Z_EEEvvEEEEvNT_6ParamsE,"ax",@progbits
	.align	128
.text._ZN7cutlass13device_kernelINS_4gemm6kernel13GemmUniversalIN4cute5tupleIJiiiiEEENS1_10collective13CollectiveMmaINS1_35MainloopSm100TmaUmmaWarpSpecializedILi5ELi2ELi2ENS5_IJNS4_1CILi2EEENSA_ILi1EEESC_EEEEENS5_IJNSA_ILi256EEESF_NSA_ILi64EEEEEENS_10bfloat16_tENS5_IJlSC_lEEESI_SJ_NS4_8TiledMMAINS4_8MMA_AtomIJNS4_26SM100_MMA_F16BF16_2x1SM_SSISI_SI_fLi256ELi256ELNS4_4UMMA5MajorE0ELSO_0ELNSN_7ScaleInE0ELSP_0EEEEEENS4_6LayoutINS5_IJSC_SC_SC_EEENS5_IJNSA_ILi0EEESU_SU_EEEEENS5_IJNS4_10UnderscoreESX_SX_EEEEENS4_18SM100_TMA_2SM_LOADENS4_14ComposedLayoutINS4_7SwizzleILi3ELi4ELi3EEENS4_18smem_ptr_flag_bitsILi16EEENSS_INS5_IJNSA_ILi8EEESG_EEENS5_IJSG_SC_EEEEEEEvNS4_8identityES10_S1A_vS1B_EENS_8epilogue10collective18CollectiveEpilogueINS1D_23Sm100TmaWarpSpecializedILi4ELi2ELi64ELb1ELb0EEEJNS5_IJNSA_ILi128EEESF_SG_EEENS5_IJNSS_IS1I_SC_EENSS_ISG_SC_EEEEESI_SJ_SI_SJ_NS1D_6fusion15FusionCallbacksIS1H_NS1N_17LinCombPerRowBiasISI_fSI_SI_fLi8ELNS_15FloatRoundStyleE2EEES1J_S1M_JEEENS4_5SM1004TMEM4LOAD26SM100_TMEM_LOAD_32dp32b64xENS4_13SM90_TMA_LOADES1A_NS4_39AutoVectorizingCopyWithAssumedAlignmentILi128EEENS4_14SM90_TMA_STOREES1A_S1Z_S1Z_EEEvvEEEEvNT_6ParamsE:
        .type           _ZN7cutlass13device_kernelINS_4gemm6kernel13GemmUniversalIN4cute5tupleIJiiiiEEENS1_10collective13CollectiveMmaINS1_35MainloopSm100TmaUmmaWarpSpecializedILi5ELi2ELi2ENS5_IJNS4_1CILi2EEENSA_ILi1EEESC_EEEEENS5_IJNSA_ILi256EEESF_NSA_ILi64EEEEEENS_10bfloat16_tENS5_IJlSC_lEEESI_SJ_NS4_8TiledMMAINS4_8MMA_AtomIJNS4_26SM100_MMA_F16BF16_2x1SM_SSISI_SI_fLi256ELi256ELNS4_4UMMA5MajorE0ELSO_0ELNSN_7ScaleInE0ELSP_0EEEEEENS4_6LayoutINS5_IJSC_SC_SC_EEENS5_IJNSA_ILi0EEESU_SU_EEEEENS5_IJNS4_10UnderscoreESX_SX_EEEEENS4_18SM100_TMA_2SM_LOADENS4_14ComposedLayoutINS4_7SwizzleILi3ELi4ELi3EEENS4_18smem_ptr_flag_bitsILi16EEENSS_INS5_IJNSA_ILi8EEESG_EEENS5_IJSG_SC_EEEEEEEvNS4_8identityES10_S1A_vS1B_EENS_8epilogue10collective18CollectiveEpilogueINS1D_23Sm100TmaWarpSpecializedILi4ELi2ELi64ELb1ELb0EEEJNS5_IJNSA_ILi128EEESF_SG_EEENS5_IJNSS_IS1I_SC_EENSS_ISG_SC_EEEEESI_SJ_SI_SJ_NS1D_6fusion15FusionCallbacksIS1H_NS1N_17LinCombPerRowBiasISI_fSI_SI_fLi8ELNS_15FloatRoundStyleE2EEES1J_S1M_JEEENS4_5SM1004TMEM4LOAD26SM100_TMEM_LOAD_32dp32b64xENS4_13SM90_TMA_LOADES1A_NS4_39AutoVectorizingCopyWithAssumedAlignmentILi128EEENS4_14SM90_TMA_STOREES1A_S1Z_S1Z_EEEvvEEEEvNT_6ParamsE,@function
        .size           _ZN7cutlass13device_kernelINS_4gemm6kernel13GemmUniversalIN4cute5tupleIJiiiiEEENS1_10collective13CollectiveMmaINS1_35MainloopSm100TmaUmmaWarpSpecializedILi5ELi2ELi2ENS5_IJNS4_1CILi2EEENSA_ILi1EEESC_EEEEENS5_IJNSA_ILi256EEESF_NSA_ILi64EEEEEENS_10bfloat16_tENS5_IJlSC_lEEESI_SJ_NS4_8TiledMMAINS4_8MMA_AtomIJNS4_26SM100_MMA_F16BF16_2x1SM_SSISI_SI_fLi256ELi256ELNS4_4UMMA5MajorE0ELSO_0ELNSN_7ScaleInE0ELSP_0EEEEEENS4_6LayoutINS5_IJSC_SC_SC_EEENS5_IJNSA_ILi0EEESU_SU_EEEEENS5_IJNS4_10UnderscoreESX_SX_EEEEENS4_18SM100_TMA_2SM_LOADENS4_14ComposedLayoutINS4_7SwizzleILi3ELi4ELi3EEENS4_18smem_ptr_flag_bitsILi16EEENSS_INS5_IJNSA_ILi8EEESG_EEENS5_IJSG_SC_EEEEEEEvNS4_8identityES10_S1A_vS1B_EENS_8epilogue10collective18CollectiveEpilogueINS1D_23Sm100TmaWarpSpecializedILi4ELi2ELi64ELb1ELb0EEEJNS5_IJNSA_ILi128EEESF_SG_EEENS5_IJNSS_IS1I_SC_EENSS_ISG_SC_EEEEESI_SJ_SI_SJ_NS1D_6fusion15FusionCallbacksIS1H_NS1N_17LinCombPerRowBiasISI_fSI_SI_fLi8ELNS_15FloatRoundStyleE2EEES1J_S1M_JEEENS4_5SM1004TMEM4LOAD26SM100_TMEM_LOAD_32dp32b64xENS4_13SM90_TMA_LOADES1A_NS4_39AutoVectorizingCopyWithAssumedAlignmentILi128EEENS4_14SM90_TMA_STOREES1A_S1Z_S1Z_EEEvvEEEEvNT_6ParamsE,(.L_x_195 - _ZN7cutlass13device_kernelINS_4gemm6kernel13GemmUniversalIN4cute5tupleIJiiiiEEENS1_10collective13CollectiveMmaINS1_35MainloopSm100TmaUmmaWarpSpecializedILi5ELi2ELi2ENS5_IJNS4_1CILi2EEENSA_ILi1EEESC_EEEEENS5_IJNSA_ILi256EEESF_NSA_ILi64EEEEEENS_10bfloat16_tENS5_IJlSC_lEEESI_SJ_NS4_8TiledMMAINS4_8MMA_AtomIJNS4_26SM100_MMA_F16BF16_2x1SM_SSISI_SI_fLi256ELi256ELNS4_4UMMA5MajorE0ELSO_0ELNSN_7ScaleInE0ELSP_0EEEEEENS4_6LayoutINS5_IJSC_SC_SC_EEENS5_IJNSA_ILi0EEESU_SU_EEEEENS5_IJNS4_10UnderscoreESX_SX_EEEEENS4_18SM100_TMA_2SM_LOADENS4_14ComposedLayoutINS4_7SwizzleILi3ELi4ELi3EEENS4_18smem_ptr_flag_bitsILi16EEENSS_INS5_IJNSA_ILi8EEESG_EEENS5_IJSG_SC_EEEEEEEvNS4_8identityES10_S1A_vS1B_EENS_8epilogue10collective18CollectiveEpilogueINS1D_23Sm100TmaWarpSpecializedILi4ELi2ELi64ELb1ELb0EEEJNS5_IJNSA_ILi128EEESF_SG_EEENS5_IJNSS_IS1I_SC_EENSS_ISG_SC_EEEEESI_SJ_SI_SJ_NS1D_6fusion15FusionCallbacksIS1H_NS1N_17LinCombPerRowBiasISI_fSI_SI_fLi8ELNS_15FloatRoundStyleE2EEES1J_S1M_JEEENS4_5SM1004TMEM4LOAD26SM100_TMEM_LOAD_32dp32b64xENS4_13SM90_TMA_LOADES1A_NS4_39AutoVectorizingCopyWithAssumedAlignmentILi128EEENS4_14SM90_TMA_STOREES1A_S1Z_S1Z_EEEvvEEEEvNT_6ParamsE)
        .other          _ZN7cutlass13device_kernelINS_4gemm6kernel13GemmUniversalIN4cute5tupleIJiiiiEEENS1_10collective13CollectiveMmaINS1_35MainloopSm100TmaUmmaWarpSpecializedILi5ELi2ELi2ENS5_IJNS4_1CILi2EEENSA_ILi1EEESC_EEEEENS5_IJNSA_ILi256EEESF_NSA_ILi64EEEEEENS_10bfloat16_tENS5_IJlSC_lEEESI_SJ_NS4_8TiledMMAINS4_8MMA_AtomIJNS4_26SM100_MMA_F16BF16_2x1SM_SSISI_SI_fLi256ELi256ELNS4_4UMMA5MajorE0ELSO_0ELNSN_7ScaleInE0ELSP_0EEEEEENS4_6LayoutINS5_IJSC_SC_SC_EEENS5_IJNSA_ILi0EEESU_SU_EEEEENS5_IJNS4_10UnderscoreESX_SX_EEEEENS4_18SM100_TMA_2SM_LOADENS4_14ComposedLayoutINS4_7SwizzleILi3ELi4ELi3EEENS4_18smem_ptr_flag_bitsILi16EEENSS_INS5_IJNSA_ILi8EEESG_EEENS5_IJSG_SC_EEEEEEEvNS4_8identityES10_S1A_vS1B_EENS_8epilogue10collective18CollectiveEpilogueINS1D_23Sm100TmaWarpSpecializedILi4ELi2ELi64ELb1ELb0EEEJNS5_IJNSA_ILi128EEESF_SG_EEENS5_IJNSS_IS1I_SC_EENSS_ISG_SC_EEEEESI_SJ_SI_SJ_NS1D_6fusion15FusionCallbacksIS1H_NS1N_17LinCombPerRowBiasISI_fSI_SI_fLi8ELNS_15FloatRoundStyleE2EEES1J_S1M_JEEENS4_5SM1004TMEM4LOAD26SM100_TMEM_LOAD_32dp32b64xENS4_13SM90_TMA_LOADES1A_NS4_39AutoVectorizingCopyWithAssumedAlignmentILi128EEENS4_14SM90_TMA_STOREES1A_S1Z_S1Z_EEEvvEEEEvNT_6ParamsE,@"STO_CUDA_ENTRY STV_DEFAULT"
_ZN7cutlass13device_kernelINS_4gemm6kernel13GemmUniversalIN4cute5tupleIJiiiiEEENS1_10collective13CollectiveMmaINS1_35MainloopSm100TmaUmmaWarpSpecializedILi5ELi2ELi2ENS5_IJNS4_1CILi2EEENSA_ILi1EEESC_EEEEENS5_IJNSA_ILi256EEESF_NSA_ILi64EEEEEENS_10bfloat16_tENS5_IJlSC_lEEESI_SJ_NS4_8TiledMMAINS4_8MMA_AtomIJNS4_26SM100_MMA_F16BF16_2x1SM_SSISI_SI_fLi256ELi256ELNS4_4UMMA5MajorE0ELSO_0ELNSN_7ScaleInE0ELSP_0EEEEEENS4_6LayoutINS5_IJSC_SC_SC_EEENS5_IJNSA_ILi0EEESU_SU_EEEEENS5_IJNS4_10UnderscoreESX_SX_EEEEENS4_18SM100_TMA_2SM_LOADENS4_14ComposedLayoutINS4_7SwizzleILi3ELi4ELi3EEENS4_18smem_ptr_flag_bitsILi16EEENSS_INS5_IJNSA_ILi8EEESG_EEENS5_IJSG_SC_EEEEEEEvNS4_8identityES10_S1A_vS1B_EENS_8epilogue10collective18CollectiveEpilogueINS1D_23Sm100TmaWarpSpecializedILi4ELi2ELi64ELb1ELb0EEEJNS5_IJNSA_ILi128EEESF_SG_EEENS5_IJNSS_IS1I_SC_EENSS_ISG_SC_EEEEESI_SJ_SI_SJ_NS1D_6fusion15FusionCallbacksIS1H_NS1N_17LinCombPerRowBiasISI_fSI_SI_fLi8ELNS_15FloatRoundStyleE2EEES1J_S1M_JEEENS4_5SM1004TMEM4LOAD26SM100_TMEM_LOAD_32dp32b64xENS4_13SM90_TMA_LOADES1A_NS4_39AutoVectorizingCopyWithAssumedAlignmentILi128EEENS4_14SM90_TMA_STOREES1A_S1Z_S1Z_EEEvvEEEEvNT_6ParamsE:
[----:B------:R-:W1:Y:S01]  /*0000*/  LDC R1, c[0x0][0x37c] ;  /* 0x0000df00ff017b82 */ /* 0x000e620000000800 */
[----:B------:R-:W2:Y:S01]  /*0010*/  S2R R0, SR_TID.X ;  /* 0x0000000000007919 */ /* 0x000ea20000002100 */
[----:B------:R-:W3:Y:S06]  /*0020*/  LDCU.64 UR8, c[0x0][0x890] ;  /* 0x00011200ff0877ac */ /* 0x000eec0008000a00 */
[----:B------:R-:W4:Y:S01]  /*0030*/  S2UR UR37, SR_CgaCtaId ;  /* 0x00000000002579c3 */ /* 0x000f220000008800 */
[----:B------:R-:W-:Y:S01]  /*0040*/  PRMT R192, RZ, 0x7610, R192 ;  /* 0x00007610ffc07816 */ /* 0x000fe200000000c0 */
[----:B------:R-:W1:Y:S01]  /*0050*/  LDCU.64 UR46, c[0x0][0x358] ;  /* 0x00006b00ff2e77ac */ /* 0x000e620008000a00 */
[----:B------:R-:W-:-:S02]  /*0060*/  ELECT P0, URZ, PT ;  /* 0x0000000000ff782f */ /* 0x000fc40003800000 */
[----:B---3--:R-:W-:-:S04]  /*0070*/  ISETP.NE.U32.AND P1, PT, RZ, UR8, PT ;  /* 0x00000008ff007c0c */ /* 0x008fc8000bf25070 */
[----:B------:R-:W-:Y:S01]  /*0080*/  ISETP.NE.AND.EX P2, PT, RZ, UR9, PT, P1 ;  /* 0x00000009ff007c0c */ /* 0x000fe2000bf45310 */
[----:B----4-:R-:W-:Y:S02]  /*0090*/  ULOP3.LUT UR5, UR37, 0x1, URZ, 0xc0, !UPT ;  /* 0x0000000125057892 */ /* 0x010fe4000f8ec0ff */
[----:B------:R-:W-:Y:S01]  /*00a0*/  ULOP3.LUT UR4, UR37, 0x1, URZ, 0x3c, !UPT ;  /* 0x0000000125047892 */ /* 0x000fe2000f8e3cff */
[----:B--2---:R-:W-:-:S05]  /*00b0*/  SHF.R.U32.HI R199, RZ, 0x5, R0 ;  /* 0x00000005ffc77819 */ /* 0x004fca0000011600 */
[----:B------:R-:W2:Y:S02]  /*00c0*/  SHFL.IDX PT, R2, R199, RZ, 0x1f ;  /* 0x00001fffc7027589 */ /* 0x000ea400000e0000 */
[----:B--2---:R-:W-:Y:S02]  /*00d0*/  R2UR UR10, R2 ;  /* 0x00000000020a72ca */ /* 0x004fe400000e0000 */
[----:B-1----:R-:W-:Y:S05]  /*00e0*/  @P2 BRA `(.L_x_0) ;  /* 0x00000000002c2947 */ /* 0x002fea0003800000 */
[----:B------:R-:W1:Y:S02]  /*00f0*/  LDCU.64 UR6, c[0x0][0x888] ;  /* 0x00011100ff0677ac */ /* 0x000e640008000a00 */
[----:B-1----:R-:W-:-:S04]  /*0100*/  UISETP.NE.U32.AND UP0, UPT, UR6, URZ, UPT ;  /* 0x000000ff0600728c */ /* 0x002fc8000bf05070 */
[----:B------:R-:W-:-:S09]  /*0110*/  UISETP.NE.AND.EX UP0, UPT, UR7, URZ, UPT, UP0 ;  /* 0x000000ff0700728c */ /* 0x000fd2000bf05300 */
[----:B------:R-:W-:Y:S05]  /*0120*/  BRA.U !UP0, `(.L_x_1) ;  /* 0x0000000108107547 */ /* 0x000fea000b800000 */
[----:B------:R-:W1:Y:S02]  /*0130*/  LDC.64 R2, c[0x0][0x888] ;  /* 0x00022200ff027b82 */ /* 0x000e640000000a00 */
[----:B-1----:R1:W5:Y:S01]  /*0140*/  LDG.E R143, desc[UR46][R2.64] ;  /* 0x0000002e028f7981 */ /* 0x002362000c1e1900 */
[----:B------:R-:W-:Y:S01]  /*0150*/  HFMA2 R192, -RZ, RZ, 0, 5.9604644775390625e-08 ;  /* 0x00000001ffc07431 */ /* 0x000fe200000001ff */
[----:B------:R-:W-:Y:S05]  /*0160*/  BRA `(.L_x_0) ;  /* 0x00000000000c7947 */ /* 0x000fea0003800000 */
.L_x_1:
[----:B------:R-:W1:Y:S01]  /*0170*/  LDCU UR6, c[0x0][0x880] ;  /* 0x00011000ff0677ac */ /* 0x000e620008000800 */
[----:B------:R-:W-:Y:S01]  /*0180*/  HFMA2 R192, -RZ, RZ, 0, 5.9604644775390625e-08 ;  /* 0x00000001ffc07431 */ /* 0x000fe200000001ff */
[----:B-1----:R-:W-:-:S07]  /*0190*/  MOV R143, UR6 ;  /* 0x00000006008f7c02 */ /* 0x002fce0008000f00 */
.L_x_0:
[----:B------:R-:W2:Y:S02]  /*01a0*/  LDCU.64 UR6, c[0x0][0x8b0] ;  /* 0x00011600ff0677ac */ /* 0x000ea40008000a00 */
[----:B--2---:R-:W-:-:S04]  /*01b0*/  UISETP.NE.U32.AND UP0, UPT, UR6, URZ, UPT ;  /* 0x000000ff0600728c */ /* 0x004fc8000bf05070 */
[----:B------:R-:W-:-:S09]  /*01c0*/  UISETP.NE.AND.EX UP0, UPT, UR7, URZ, UPT, UP0 ;  /* 0x000000ff0700728c */ /* 0x000fd2000bf05300 */
[----:B------:R-:W-:Y:S05]  /*01d0*/  BRA.U UP0, `(.L_x_2) ;  /* 0x0000000100247547 */ /* 0x000fea000b800000 */
[----:B------:R-:W2:Y:S02]  /*01e0*/  LDCU.64 UR6, c[0x0][0x8a8] ;  /* 0x00011500ff0677ac */ /* 0x000ea40008000a00 */
[----:B--2---:R-:W-:-:S04]  /*01f0*/  UISETP.NE.U32.AND UP0, UPT, UR6, URZ, UPT ;  /* 0x000000ff0600728c */ /* 0x004fc8000bf05070 */
[----:B------:R-:W-:-:S09]  /*0200*/  UISETP.NE.AND.EX UP0, UPT, UR7, URZ, UPT, UP0 ;  /* 0x000000ff0700728c */ /* 0x000fd2000bf05300 */
[----:B------:R-:W-:Y:S05]  /*0210*/  BRA.U !UP0, `(.L_x_3) ;  /* 0x00000001080c7547 */ /* 0x000fea000b800000 */
[----:B-1----:R-:W1:Y:S02]  /*0220*/  LDC.64 R2, c[0x0][0x8a8] ;  /* 0x00022a00ff027b82 */ /* 0x002e640000000a00 */
[----:B-1----:R2:W5:Y:S01]  /*0230*/  LDG.E R141, desc[UR46][R2.64] ;  /* 0x0000002e028d7981 */ /* 0x002562000c1e1900 */
[----:B------:R-:W-:Y:S05]  /*0240*/  BRA `(.L_x_2) ;  /* 0x0000000000087947 */ /* 0x000fea0003800000 */
.L_x_3:
[----:B------:R-:W2:Y:S02]  /*0250*/  LDCU UR6, c[0x0][0x8a0] ;  /* 0x00011400ff0677ac */ /* 0x000ea40008000800 */
[----:B--2---:R-:W-:Y:S02]  /*0260*/  MOV R141, UR6 ;  /* 0x00000006008d7c02 */ /* 0x004fe40008000f00 */
.L_x_2:
[----:B-12---:R-:W-:Y:S01]  /*0270*/  IMAD.U32 R2, RZ, RZ, UR10 ;  /* 0x0000000aff027e24 */ /* 0x006fe2000f8e00ff */
[----:B------:R-:W-:Y:S04]  /*0280*/  BSSY.RECONVERGENT B0, `(.L_x_4) ;  /* 0x000000c000007945 */ /* 0x000fe80003800200 */
[C---:B------:R-:W-:Y:S02]  /*0290*/  ISETP.NE.OR P3, PT, R2.reuse, 0x1, !P0 ;  /* 0x000000010200780c */ /* 0x040fe40004765670 */
[----:B------:R-:W-:-:S11]  /*02a0*/  ISETP.NE.OR P2, PT, R2, 0x3, !P0 ;  /* 0x000000030200780c */ /* 0x000fd60004745670 */
[----:B------:R-:W-:Y:S05]  /*02b0*/  @P3 BRA `(.L_x_5) ;  /* 0x0000000000203947 */ /* 0x000fea0003800000 */
[----:B------:R-:W1:Y:S02]  /*02c0*/  LDCU.64 UR6, c[0x0][0x348] ;  /* 0x00006900ff0677ac */ /* 0x000e640008000a00 */
[----:B-1----:R-:W-:Y:S02]  /*02d0*/  UIADD3 UR12, UP1, UPT, UR6, 0x80, URZ ;  /* 0x00000080060c7890 */ /* 0x002fe4000ff3e0ff */
[----:B------:R-:W-:Y:S02]  /*02e0*/  UIADD3 UR6, UP0, UPT, UR6, 0x180, URZ ;  /* 0x0000018006067890 */ /* 0x000fe4000ff1e0ff */
[----:B------:R-:W-:Y:S02]  /*02f0*/  UIADD3.X UR13, UPT, UPT, URZ, UR7, URZ, UP1, !UPT ;  /* 0x00000007ff0d7290 */ /* 0x000fe40008ffe4ff */
[----:B------:R-:W-:-:S07]  /*0300*/  UIADD3.X UR7, UPT, UPT, URZ, UR7, URZ, UP0, !UPT ;  /* 0x00000007ff077290 */ /* 0x000fce00087fe4ff */
[----:B------:R1:W-:Y:S02]  /*0310*/  UTMACCTL.PF [UR12] ;  /* 0x000000000c0079b9 */ /* 0x0003e40008040000 */
[----:B------:R1:W-:Y:S02]  /*0320*/  UTMACCTL.PF [UR6] ;  /* 0x00000000060079b9 */ /* 0x0003e40008040000 */
[----:B-1----:R-:W-:Y:S01]  /*0330*/  NOP ;  /* 0x0000000000007918 */ /* 0x002fe20000000000 */
.L_x_5:
[----:B------:R-:W-:Y:S05]  /*0340*/  BSYNC.RECONVERGENT B0 ;  /* 0x0000000000007941 */ /* 0x000fea0003800200 */
.L_x_4:
[----:B------:R-:W-:Y:S04]  /*0350*/  BSSY.RECONVERGENT B0, `(.L_x_6) ;  /* 0x000000a000007945 */ /* 0x000fe80003800200 */
        /* <DEDUP_REMOVED lines=9> */
.L_x_7:
[----:B------:R-:W-:Y:S05]  /*03f0*/  BSYNC.RECONVERGENT B0 ;  /* 0x0000000000007941 */ /* 0x000fea0003800200 */
.L_x_6:
[----:B------:R-:W1:Y:S01]  /*0400*/  LDCU.64 UR6, c[0x0][0x888] ;  /* 0x00011100ff0677ac */ /* 0x000e620008000a00 */
[----:B------:R-:W-:Y:S01]  /*0410*/  ISETP.NE.AND.EX P1, PT, RZ, UR9, PT, P1 ;  /* 0x00000009ff007c0c */ /* 0x000fe2000bf25310 */
[----:B------:R-:W-:Y:S02]  /*0420*/  UPLOP3.LUT UP5, UPT, UPT, UPT, UPT, 0x80, 0x8 ;  /* 0x000000000008789c */ /* 0x000fe40003faf070 */
[----:B-1----:R-:W-:-:S04]  /*0430*/  UISETP.NE.U32.AND UP0, UPT, UR6, URZ, UPT ;  /* 0x000000ff0600728c */ /* 0x002fc8000bf05070 */
[----:B------:R-:W-:-:S06]  /*0440*/  UISETP.NE.AND.EX UP0, UPT, UR7, URZ, UPT, UP0 ;  /* 0x000000ff0700728c */ /* 0x000fcc000bf05300 */
[----:B------:R-:W-:-:S13]  /*0450*/  PLOP3.LUT P2, PT, PT, PT, UP0, 0x80, 0x8 ;  /* 0x000000000008781c */ /* 0x000fda0003f4f008 */
[----:B------:R-:W-:Y:S05]  /*0460*/  @P2 BRA P1, `(.L_x_8) ;  /* 0x0000000000202947 */ /* 0x000fea0000800000 */
[----:B------:R-:W-:Y:S01]  /*0470*/  UISETP.NE.U32.AND UP2, UPT, UR8, URZ, UPT ;  /* 0x000000ff0800728c */ /* 0x000fe2000bf45070 */
[----:B-----5:R-:W-:Y:S01]  /*0480*/  FSETP.NEU.AND P1, PT, R143, RZ, PT ;  /* 0x000000ff8f00720b */ /* 0x020fe20003f2d000 */
[----:B------:R-:W-:Y:S02]  /*0490*/  USEL UR6, URZ, 0xffffffff, UP0 ;  /* 0xffffffffff067887 */ /* 0x000fe40008000000 */
[----:B------:R-:W-:-:S10]  /*04a0*/  UISETP.NE.AND.EX UP2, UPT, UR9, URZ, UPT, UP2 ;  /* 0x000000ff0900728c */ /* 0x000fd4000bf45320 */
[----:B------:R-:W-:Y:S01]  /*04b0*/  VOTEU.ANY UP1, P1 ;  /* 0x0000000000ff7886 */ /* 0x000fe20000820100 */
[----:B------:R-:W-:-:S04]  /*04c0*/  @!UP2 USEL UR6, URZ, 0xffffffff, UP1 ;  /* 0xffffffffff06a887 */ /* 0x000fc80008800000 */
[----:B------:R-:W-:-:S04]  /*04d0*/  ULOP3.LUT UR6, UR6, 0x1, URZ, 0xc0, !UPT ;  /* 0x0000000106067892 */ /* 0x000fc8000f8ec0ff */
[----:B------:R-:W-:-:S11]  /*04e0*/  UISETP.NE.U32.AND UP5, UPT, UR6, 0x1, UPT ;  /* 0x000000010600788c */ /* 0x000fd6000bfa5070 */
.L_x_8:
[----:B------:R-:W1:Y:S01]  /*04f0*/  SHFL.IDX PT, R2, R199, RZ, 0x1f ;  /* 0x00001fffc7027589 */ /* 0x000e6200000e0000 */
[----:B------:R-:W-:-:S04]  /*0500*/  UISETP.NE.AND UP1, UPT, UR10, 0x2, UPT ;  /* 0x000000020a00788c */ /* 0x000fc8000bf25270 */
[----:B------:R-:W-:Y:S02]  /*0510*/  UISETP.EQ.AND UP2, UPT, UR5, URZ, !UP1 ;  /* 0x000000ff0500728c */ /* 0x000fe4000cf42270 */
[----:B------:R-:W-:-:S04]  /*0520*/  USEL UR7, URZ, 0x1, UP1 ;  /* 0x00000001ff077887 */ /* 0x000fc80008800000 */
[----:B------:R-:W-:Y:S02]  /*0530*/  PLOP3.LUT P5, PT, P0, PT, UP2, 0x80, 0x8 ;  /* 0x000000000008781c */ /* 0x000fe400007af028 */
[----:B-1----:R-:W-:-:S13]  /*0540*/  ISETP.NE.AND P1, PT, R2, RZ, PT ;  /* 0x000000ff0200720c */ /* 0x002fda0003f25270 */
[----:B------:R-:W-:Y:S05]  /*0550*/  @P1 BRA `(.L_x_9) ;  /* 0x00000000004c1947 */ /* 0x000fea0003800000 */
[----:B------:R-:W-:Y:S01]  /*0560*/  UMOV UR8, 0x400 ;  /* 0x0000040000087882 */ /* 0x000fe20000000000 */
[----:B------:R-:W-:Y:S01]  /*0570*/  UMOV UR6, 0x1 ;  /* 0x0000000100067882 */ /* 0x000fe20000000000 */
[----:B------:R-:W-:Y:S02]  /*0580*/  ULEA UR8, UR37, UR8, 0x18 ;  /* 0x0000000825087291 */ /* 0x000fe4000f8ec0ff */
[----:B------:R-:W-:-:S04]  /*0590*/  UIADD3 UR12, UPT, UPT, -UR6, 0x100000, URZ ;  /* 0x00100000060c7890 */ /* 0x000fc8000fffe1ff */
[----:B------:R-:W-:Y:S02]  /*05a0*/  USHF.L.U32 UR13, UR12, 0xb, URZ ;  /* 0x0000000b0c0d7899 */ /* 0x000fe400080006ff */
[----:B------:R-:W-:Y:S01]  /*05b0*/  USHF.L.U32 UR12, UR12, 0x1, URZ ;  /* 0x000000010c0c7899 */ /* 0x000fe200080006ff */
[----:B------:R-:W-:Y:S01]  /*05c0*/  ELECT P1, URZ, PT ;  /* 0x0000000000ff782f */ /* 0x000fe20003820000 */
[----:B------:R-:W1:Y:S10]  /*05d0*/  FENCE.VIEW.ASYNC.S ;  /* 0x00000000000073c6 */ /* 0x000e740000000000 */
[----:B-1----:R1:W2:Y:S01]  /*05e0*/  SYNCS.EXCH.64 URZ, [UR8], UR12 ;  /* 0x0000000c08ff75b2 */ /* 0x0022a20008000100 */
[----:B------:R1:W3:Y:S01]  /*05f0*/  SYNCS.EXCH.64 URZ, [UR8+0x28], UR12 ;  /* 0x0000280c08ff75b2 */ /* 0x0002e20008000100 */
[----:B------:R1:W4:Y:S01]  /*0600*/  SYNCS.EXCH.64 URZ, [UR8+0x8], UR12 ;  /* 0x0000080c08ff75b2 */ /* 0x0003220008000100 */
[----:B------:R1:W1:Y:S01]  /*0610*/  SYNCS.EXCH.64 URZ, [UR8+0x30], UR12 ;  /* 0x0000300c08ff75b2 */ /* 0x0002620008000100 */
[----:B------:R1:W1:Y:S01]  /*0620*/  SYNCS.EXCH.64 URZ, [UR8+0x10], UR12 ;  /* 0x0000100c08ff75b2 */ /* 0x0002620008000100 */
[----:B------:R1:W1:Y:S01]  /*0630*/  SYNCS.EXCH.64 URZ, [UR8+0x38], UR12 ;  /* 0x0000380c08ff75b2 */ /* 0x0002620008000100 */
[----:B------:R1:W1:Y:S01]  /*0640*/  SYNCS.EXCH.64 URZ, [UR8+0x18], UR12 ;  /* 0x0000180c08ff75b2 */ /* 0x0002620008000100 */
[----:B------:R1:W1:Y:S01]  /*0650*/  SYNCS.EXCH.64 URZ, [UR8+0x40], UR12 ;  /* 0x0000400c08ff75b2 */ /* 0x0002620008000100 */
[----:B------:R1:W1:Y:S01]  /*0660*/  SYNCS.EXCH.64 URZ, [UR8+0x20], UR12 ;  /* 0x0000200c08ff75b2 */ /* 0x0002620008000100 */
[----:B------:R1:W1:Y:S01]  /*0670*/  SYNCS.EXCH.64 URZ, [UR8+0x48], UR12 ;  /* 0x0000480c08ff75b2 */ /* 0x0002620008000100 */
[----:B------:R-:W-:Y:S01]  /*0680*/  NOP ;  /* 0x0000000000007918 */ /* 0x000fe20000000000 */
.L_x_9:
[----:B------:R-:W2:Y:S01]  /*0690*/  SHFL.IDX PT, R2, R199, RZ, 0x1f ;  /* 0x00001fffc7027589 */ /* 0x000ea200000e0000 */
[----:B------:R-:W-:Y:S01]  /*06a0*/  NOP ;  /* 0x0000000000007918 */ /* 0x000fe20000000000 */
[----:B--2---:R-:W-:-:S13]  /*06b0*/  ISETP.NE.AND P1, PT, R2, 0x1, PT ;  /* 0x000000010200780c */ /* 0x004fda0003f25270 */
[----:B------:R-:W-:Y:S05]  /*06c0*/  @P1 BRA `(.L_x_10) ;  /* 0x0000000000541947 */ /* 0x000fea0003800000 */
[----:B------:R-:W-:Y:S01]  /*06d0*/  UMOV UR9, 0x400 ;  /* 0x0000040000097882 */ /* 0x000fe20000000000 */
[----:B-1----:R-:W-:Y:S01]  /*06e0*/  UMOV UR8, 0x20 ;  /* 0x0000002000087882 */ /* 0x002fe20000000000 */
[----:B------:R-:W-:Y:S01]  /*06f0*/  UMOV UR6, 0x80 ;  /* 0x0000008000067882 */ /* 0x000fe20000000000 */
[----:B------:R-:W-:Y:S02]  /*0700*/  ULEA UR9, UR37, UR9, 0x18 ;  /* 0x0000000925097291 */ /* 0x000fe4000f8ec0ff */
[----:B------:R-:W-:-:S04]  /*0710*/  UIADD3 UR12, UPT, UPT, -UR8, 0x100000, URZ ;  /* 0x00100000080c7890 */ /* 0x000fc8000fffe1ff */
[----:B------:R-:W-:Y:S02]  /*0720*/  USHF.L.U32 UR13, UR12, 0xb, URZ ;  /* 0x0000000b0c0d7899 */ /* 0x000fe400080006ff */
[----:B------:R-:W-:Y:S02]  /*0730*/  USHF.L.U32 UR12, UR12, 0x1, URZ ;  /* 0x000000010c0c7899 */ /* 0x000fe400080006ff */
[----:B------:R-:W-:-:S04]  /*0740*/  UIADD3 UR14, UPT, UPT, -UR6, 0x100000, URZ ;  /* 0x00100000060e7890 */ /* 0x000fc8000fffe1ff */
[----:B------:R-:W-:Y:S02]  /*0750*/  USHF.L.U32 UR15, UR14, 0xb, URZ ;  /* 0x0000000b0e0f7899 */ /* 0x000fe400080006ff */
[----:B------:R-:W-:Y:S01]  /*0760*/  USHF.L.U32 UR14, UR14, 0x1, URZ ;  /* 0x000000010e0e7899 */ /* 0x000fe200080006ff */
[----:B------:R-:W-:Y:S01]  /*0770*/  ELECT P1, URZ, PT ;  /* 0x0000000000ff782f */ /* 0x000fe20003820000 */
[----:B------:R-:W1:Y:S02]  /*0780*/  FENCE.VIEW.ASYNC.S ;  /* 0x00000000000073c6 */ /* 0x000e640000000000 */
[----:B-1----:R2:W1:Y:S08]  /*0790*/  SYNCS.EXCH.64 URZ, [UR9+0x50], UR12 ;  /* 0x0000500c09ff75b2 */ /* 0x0024700008000100 */
[----:B------:R2:W1:Y:S01]  /*07a0*/  SYNCS.EXCH.64 URZ, [UR9+0x70], UR14 ;  /* 0x0000700e09ff75b2 */ /* 0x0004620008000100 */
[----:B------:R2:W1:Y:S01]  /*07b0*/  SYNCS.EXCH.64 URZ, [UR9+0x58], UR12 ;  /* 0x0000580c09ff75b2 */ /* 0x0004620008000100 */
[----:B------:R2:W1:Y:S01]  /*07c0*/  SYNCS.EXCH.64 URZ, [UR9+0x78], UR14 ;  /* 0x0000780e09ff75b2 */ /* 0x0004620008000100 */
[----:B------:R2:W1:Y:S01]  /*07d0*/  SYNCS.EXCH.64 URZ, [UR9+0x60], UR12 ;  /* 0x0000600c09ff75b2 */ /* 0x0004620008000100 */
[----:B------:R2:W1:Y:S01]  /*07e0*/  SYNCS.EXCH.64 URZ, [UR9+0x80], UR14 ;  /* 0x0000800e09ff75b2 */ /* 0x0004620008000100 */
[----:B------:R2:W1:Y:S01]  /*07f0*/  SYNCS.EXCH.64 URZ, [UR9+0x68], UR12 ;  /* 0x0000680c09ff75b2 */ /* 0x0004620008000100 */
[----:B------:R2:W1:Y:S02]  /*0800*/  SYNCS.EXCH.64 URZ, [UR9+0x88], UR14 ;  /* 0x0000880e09ff75b2 */ /* 0x0004640008000100 */
[----:B--2---:R-:W-:Y:S01]  /*0810*/  NOP ;  /* 0x0000000000007918 */ /* 0x004fe20000000000 */
.L_x_10:
[----:B------:R-:W2:Y:S01]  /*0820*/  SHFL.IDX PT, R2, R199, RZ, 0x1f ;  /* 0x00001fffc7027589 */ /* 0x000ea200000e0000 */
[----:B------:R-:W-:Y:S01]  /*0830*/  NOP ;  /* 0x0000000000007918 */ /* 0x000fe20000000000 */
[----:B--2---:R-:W-:-:S13]  /*0840*/  ISETP.NE.AND P1, PT, R2, 0x3, PT ;  /* 0x000000030200780c */ /* 0x004fda0003f25270 */
[----:B------:R-:W-:Y:S05]  /*0850*/  @P1 BRA `(.L_x_11) ;  /* 0x00000000002c1947 */ /* 0x000fea0003800000 */
[----:B-1----:R-:W-:Y:S01]  /*0860*/  UMOV UR8, 0x400 ;  /* 0x0000040000087882 */ /* 0x002fe20000000000 */
[----:B------:R-:W-:Y:S01]  /*0870*/  UMOV UR6, 0x20 ;  /* 0x0000002000067882 */ /* 0x000fe20000000000 */
[----:B------:R-:W-:Y:S02]  /*0880*/  ULEA UR8, UR37, UR8, 0x18 ;  /* 0x0000000825087291 */ /* 0x000fe4000f8ec0ff */
[----:B------:R-:W-:-:S04]  /*0890*/  UIADD3 UR12, UPT, UPT, -UR6, 0x100000, URZ ;  /* 0x00100000060c7890 */ /* 0x000fc8000fffe1ff */
[----:B------:R-:W-:Y:S02]  /*08a0*/  USHF.L.U32 UR13, UR12, 0xb, URZ ;  /* 0x0000000b0c0d7899 */ /* 0x000fe400080006ff */
[----:B------:R-:W-:Y:S01]  /*08b0*/  USHF.L.U32 UR12, UR12, 0x1, URZ ;  /* 0x000000010c0c7899 */ /* 0x000fe200080006ff */
[----:B------:R-:W-:Y:S01]  /*08c0*/  ELECT P1, URZ, PT ;  /* 0x0000000000ff782f */ /* 0x000fe20003820000 */
[----:B------:R-:W1:Y:S10]  /*08d0*/  FENCE.VIEW.ASYNC.S ;  /* 0x00000000000073c6 */ /* 0x000e740000000000 */
[----:B-1----:R2:W1:Y:S01]  /*08e0*/  SYNCS.EXCH.64 URZ, [UR8+0x90], UR12 ;  /* 0x0000900c08ff75b2 */ /* 0x0024620008000100 */
[----:B------:R2:W1:Y:S02]  /*08f0*/  SYNCS.EXCH.64 URZ, [UR8+0x98], UR12 ;  /* 0x0000980c08ff75b2 */ /* 0x0004640008000100 */
[----:B--2---:R-:W-:Y:S01]  /*0900*/  NOP ;  /* 0x0000000000007918 */ /* 0x004fe20000000000 */
.L_x_11:
[----:B------:R-:W2:Y:S01]  /*0910*/  SHFL.IDX PT, R2, R199, RZ, 0x1f ;  /* 0x00001fffc7027589 */ /* 0x000ea200000e0000 */
[----:B------:R-:W-:Y:S01]  /*0920*/  NOP ;  /* 0x0000000000007918 */ /* 0x000fe20000000000 */
[----:B--2---:R-:W-:-:S13]  /*0930*/  ISETP.NE.AND P1, PT, R2, 0x4, PT ;  /* 0x000000040200780c */ /* 0x004fda0003f25270 */
[----:B------:R-:W-:Y:S05]  /*0940*/  @P1 BRA `(.L_x_12) ;  /* 0x0000000000481947 */ /* 0x000fea0003800000 */
[----:B------:R-:W-:Y:S01]  /*0950*/  UMOV UR9, 0x1e0 ;  /* 0x000001e000097882 */ /* 0x000fe20000000000 */
[----:B-1----:R-:W-:Y:S01]  /*0960*/  UMOV UR8, 0x400 ;  /* 0x0000040000087882 */ /* 0x002fe20000000000 */
[----:B------:R-:W-:Y:S01]  /*0970*/  USEL UR9, UR9, 0x1a0, UP5 ;  /* 0x000001a009097887 */ /* 0x000fe2000a800000 */
        /* <DEDUP_REMOVED lines=13> */
[----:B------:R2:W1:Y:S02]  /*0a50*/  SYNCS.EXCH.64 URZ, [UR8+0xb8], UR14 ;  /* 0x0000b80e08ff75b2 */ /* 0x0004640008000100 */
[----:B--2---:R-:W-:Y:S01]  /*0a60*/  NOP ;  /* 0x0000000000007918 */ /* 0x004fe20000000000 */
.L_x_12:
        /* <DEDUP_REMOVED lines=21> */
.L_x_13:
[----:B------:R-:W2:Y:S01]  /*0bc0*/  SHFL.IDX PT, R2, R199, RZ, 0x1f ;  /* 0x00001fffc7027589 */ /* 0x000ea200000e0000 */
[----:B------:R-:W-:Y:S01]  /*0bd0*/  ISETP.NE.OR P0, PT, RZ, UR10, !P0 ;  /* 0x0000000aff007c0c */ /* 0x000fe2000c705670 */
        /* <DEDUP_REMOVED lines=12> */
[----:B------:R2:W1:Y:S01]  /*0ca0*/  SYNCS.EXCH.64 URZ, [UR8+0xf0], UR12 ;  /* 0x0000f00c08ff75b2 */ /* 0x0004620008000100 */
[----:B------:R2:W1:Y:S01]  /*0cb0*/  SYNCS.EXCH.64 URZ, [UR8+0xe8], UR12 ;  /* 0x0000e80c08ff75b2 */ /* 0x0004620008000100 */
[----:B------:R2:W1:Y:S02]  /*0cc0*/  SYNCS.EXCH.64 URZ, [UR8+0xf8], UR12 ;  /* 0x0000f80c08ff75b2 */ /* 0x0004640008000100 */
[----:B--2---:R-:W-:Y:S01]  /*0cd0*/  NOP ;  /* 0x0000000000007918 */ /* 0x004fe20000000000 */
.L_x_14:
[----:B------:R-:W-:Y:S01]  /*0ce0*/  VOTEU.ALL UP1, P0 ;  /* 0x0000000000ff7886 */ /* 0x000fe20000020000 */
[----:B-1----:R-:W1:Y:S01]  /*0cf0*/  LDCU UR8, c[0x0][0x36c] ;  /* 0x00006d80ff0877ac */ /* 0x002e620008000800 */
[----:B------:R-:W-:Y:S01]  /*0d00*/  NOP ;  /* 0x0000000000007918 */ /* 0x000fe20000000000 */
[----:B------:R-:W-:Y:S01]  /*0d10*/  LOP3.LUT R3, R0, 0x1f, RZ, 0xc0, !PT ;  /* 0x0000001f00037812 */ /* 0x000fe200078ec0ff */
[----:B------:R-:W-:Y:S01]  /*0d20*/  UMOV UR12, 0x20 ;  /* 0x00000020000c7882 */ /* 0x000fe20000000000 */
[----:B------:R-:W-:Y:S01]  /*0d30*/  @!UP1 UMOV UR6, 0x400 ;  /* 0x0000040000069882 */ /* 0x000fe20000000000 */
[----:B------:R-:W-:-:S04]  /*0d40*/  @!UP1 UIADD3 UR12, UPT, UPT, -UR12, 0x100000, URZ ;  /* 0x001000000c0c9890 */ /* 0x000fc8000fffe1ff */
[----:B------:R-:W-:Y:S02]  /*0d50*/  @!UP1 USHF.L.U32 UR13, UR12, 0xb, URZ ;  /* 0x0000000b0c0d9899 */ /* 0x000fe400080006ff */
[----:B------:R-:W-:Y:S02]  /*0d60*/  @!UP1 USHF.L.U32 UR12, UR12, 0x1, URZ ;  /* 0x000000010c0c9899 */ /* 0x000fe400080006ff */
[----:B------:R-:W-:Y:S01]  /*0d70*/  @!UP1 ULEA UR6, UR37, UR6, 0x18 ;  /* 0x0000000625069291 */ /* 0x000fe2000f8ec0ff */
[----:B------:R-:W-:Y:S01]  /*0d80*/  VOTEU.ALL UP1, P0 ;  /* 0x0000000000ff7886 */ /* 0x000fe20000020000 */
[----:B------:R-:W-:Y:S01]  /*0d90*/  UISETP.NE.AND UP4, UPT, UR10, URZ, UPT ;  /* 0x000000ff0a00728c */ /* 0x000fe2000bf85270 */
[----:B------:R-:W2:Y:S09]  /*0da0*/  FENCE.VIEW.ASYNC.S ;  /* 0x00000000000073c6 */ /* 0x000eb20000000000 */
[----:B--2---:R2:W2:Y:S01]  /*0db0*/  @!UP1 SYNCS.EXCH.64 URZ, [UR6+0x100], UR12 ;  /* 0x0001000c06ff95b2 */ /* 0x0044a20008000100 */
[----:B-1----:R-:W-:-:S09]  /*0dc0*/  UISETP.EQ.U32.AND UP1, UPT, UR8, 0x1, UPT ;  /* 0x000000010800788c */ /* 0x002fd2000bf22070 */
[----:B------:R-:W-:Y:S05]  /*0dd0*/  BRA.U !UP1, `(.L_x_15) ;  /* 0x0000000109087547 */ /* 0x000fea000b800000 */
[----:B--234-:R-:W-:Y:S01]  /*0de0*/  UCGABAR_ARV ;  /* 0x00000000000079c7 */ /* 0x01cfe20008000000 */
[----:B------:R-:W-:Y:S05]  /*0df0*/  BRA `(.L_x_16) ;  /* 0x0000000000047947 */ /* 0x000fea0003800000 */
.L_x_15:
[----:B--234-:R-:W-:Y:S01]  /*0e00*/  NOP ;  /* 0x0000000000007918 */ /* 0x01cfe20000000000 */
.L_x_16:
[----:B------:R-:W1:Y:S01]  /*0e10*/  S2R R11, SR_CTAID.X ;  /* 0x00000000000b7919 */ /* 0x000e620000002500 */
[----:B------:R-:W-:-:S05]  /*0e20*/  CS2R.32 R193, SR_CgaSize ;  /* 0x0000000000c17805 */ /* 0x000fca0000008a00 */
[----:B------:R-:W-:-:S05]  /*0e30*/  IMAD R193, R193, -0xa0, RZ ;  /* 0xffffff60c1c17824 */ /* 0x000fca00078e02ff */
[----:B------:R-:W-:-:S14]  /*0e40*/  R2UR UR8, R193 ;  /* 0x00000000c10872ca */ /* 0x000fdc00000e0000 */
[----:B------:R-:W2:Y:S01]  /*0e50*/  LDCU UR8, c[0x0][UR8+0x2b0] ;  /* 0x00005600080877ac */ /* 0x000ea20008000800 */
[----:B------:R-:W-:-:S05]  /*0e60*/  CS2R.32 R5, SR_CgaSize ;  /* 0x0000000000057805 */ /* 0x000fca0000008a00 */
[----:B------:R-:W-:-:S06]  /*0e70*/  IMAD R5, R5, -0xa0, RZ ;  /* 0xffffff6005057824 */ /* 0x000fcc00078e02ff */
[----:B------:R-:W3:Y:S01]  /*0e80*/  LDC R5, c[0x0][R5+0x2a0] ;  /* 0x0000a80005057b82 */ /* 0x000ee20000000800 */
[----:B------:R-:W-:Y:S01]  /*0e90*/  PRMT R12, RZ, 0x7610, R12 ;  /* 0x00007610ff0c7816 */ /* 0x000fe2000000000c */
[----:B------:R-:W4:Y:S01]  /*0ea0*/  S2R R2, SR_CTAID.Y ;  /* 0x0000000000027919 */ /* 0x000f220000002600 */
[----:B------:R-:W-:-:S05]  /*0eb0*/  CS2R.32 R193, SR_CgaSize ;  /* 0x0000000000c17805 */ /* 0x000fca0000008a00 */
[----:B------:R-:W-:-:S05]  /*0ec0*/  IMAD R193, R193, -0xa0, RZ ;  /* 0xffffff60c1c17824 */ /* 0x000fca00078e02ff */
[----:B------:R-:W-:-:S14]  /*0ed0*/  R2UR UR6, R193 ;  /* 0x00000000c10672ca */ /* 0x000fdc00000e0000 */
[----:B------:R-:W3:Y:S01]  /*0ee0*/  LDCU UR6, c[0x0][UR6+0x2b4] ;  /* 0x00005680060677ac */ /* 0x000ee20008000800 */
[----:B------:R-:W-:Y:S01]  /*0ef0*/  PRMT R10, RZ, 0x7610, R10 ;  /* 0x00007610ff0a7816 */ /* 0x000fe2000000000a */
[----:B------:R-:W-:Y:S01]  /*0f00*/  UISETP.NE.AND UP2, UPT, UR10, 0x2, UPT ;  /* 0x000000020a00788c */ /* 0x000fe2000bf45270 */
[----:B------:R-:W2:Y:S01]  /*0f10*/  LDC R13, c[0x0][0xb24] ;  /* 0x0002c900ff0d7b82 */ /* 0x000ea20000000800 */
[----:B------:R-:W-:-:S05]  /*0f20*/  CS2R.32 R4, SR_CgaSize ;  /* 0x0000000000047805 */ /* 0x000fca0000008a00 */
[----:B------:R-:W-:-:S06]  /*0f30*/  IMAD R4, R4, -0xa0, RZ ;  /* 0xffffff6004047824 */ /* 0x000fcc00078e02ff */
[----:B------:R-:W3:Y:S08]  /*0f40*/  LDC R4, c[0x0][R4+0x2a4] ;  /* 0x0000a90004047b82 */ /* 0x000ef00000000800 */
[----:B------:R-:W3:Y:S01]  /*0f50*/  LDC R134, c[0x0][0xb24] ;  /* 0x0002c900ff867b82 */ /* 0x000ee20000000800 */
[----:B-1----:R-:W-:-:S07]  /*0f60*/  I2FP.F32.U32 R7, R11 ;  /* 0x0000000b00077245 */ /* 0x002fce0000201000 */
[----:B------:R-:W1:Y:S01]  /*0f70*/  S2UR UR44, SR_CTAID.Z ;  /* 0x00000000002c79c3 */ /* 0x000e620000002700 */
[----:B--2---:R-:W-:Y:S02]  /*0f80*/  ISETP.GE.AND P0, PT, R13, 0x1, PT ;  /* 0x000000010d00780c */ /* 0x004fe40003f06270 */
[----:B----4-:R-:W-:Y:S01]  /*0f90*/  I2FP.F32.U32 R6, R2 ;  /* 0x0000000200067245 */ /* 0x010fe20000201000 */
[----:B------:R-:W-:-:S04]  /*0fa0*/  FMUL R7, R7, UR8 ;  /* 0x0000000807077c20 */ /* 0x000fc80008400000 */
[----:B---3--:R-:W-:Y:S01]  /*0fb0*/  FMUL R6, R6, UR6 ;  /* 0x0000000606067c20 */ /* 0x008fe20008400000 */
[----:B------:R-:W2:Y:S01]  /*0fc0*/  F2I.U32.TRUNC.NTZ R180, R7 ;  /* 0x0000000700b47305 */ /* 0x000ea2000020f000 */
[----:B------:R-:W3:Y:S07]  /*0fd0*/  LDCU UR6, c[0x0][0xb30] ;  /* 0x00016600ff0677ac */ /* 0x000eee0008000800 */
[----:B------:R-:W4:Y:S01]  /*0fe0*/  F2I.U32.TRUNC.NTZ R193, R6 ;  /* 0x0000000600c17305 */ /* 0x000f22000020f000 */
[----:B--2---:R-:W-:-:S04]  /*0ff0*/  IMAD.MOV R180, RZ, RZ, -R180 ;  /* 0x000000ffffb47224 */ /* 0x004fc800078e0ab4 */
[--C-:B------:R-:W-:Y:S01]  /*1000*/  IMAD R180, R5, R180, R11.reuse ;  /* 0x000000b405b47224 */ /* 0x100fe200078e020b */
[----:B---3--:R-:W-:Y:S01]  /*1010*/  UISETP.NE.AND UP3, UPT, UR6, 0x1, UPT ;  /* 0x000000010600788c */ /* 0x008fe2000bf65270 */
[----:B------:R-:W-:Y:S01]  /*1020*/  IMAD.MOV.U32 R5, RZ, RZ, R11 ;  /* 0x000000ffff057224 */ /* 0x000fe200078e000b */
[----:B----4-:R-:W-:-:S05]  /*1030*/  IADD3 R193, PT, PT, -R193, RZ, RZ ;  /* 0x000000ffc1c17210 */ /* 0x010fca0007ffe1ff */
[----:B------:R-:W-:Y:S01]  /*1040*/  IMAD R193, R4, R193, R2 ;  /* 0x000000c104c17224 */ /* 0x000fe200078e0202 */
[----:B-1----:R-:W-:Y:S06]  /*1050*/  BRA.U UP4, `(.L_x_17) ;  /* 0x0000000104287547 */ /* 0x002fec000b800000 */
[----:B------:R-:W-:Y:S01]  /*1060*/  ISETP.NE.AND P1, PT, R193, RZ, PT ;  /* 0x000000ffc100720c */ /* 0x000fe20003f25270 */
[----:B------:R-:W-:Y:S01]  /*1070*/  IMAD.MOV.U32 R4, RZ, RZ, 0x3 ;  /* 0x00000003ff047424 */ /* 0x000fe200078e00ff */
[C---:B------:R-:W-:Y:S02]  /*1080*/  LOP3.LUT R7, R180.reuse, 0xfffffffe, RZ, 0xc0, !PT ;  /* 0xfffffffeb4077812 */ /* 0x040fe400078ec0ff */
[----:B------:R-:W-:Y:S02]  /*1090*/  ISETP.LT.U32.OR P1, PT, R180, 0x2, !P1 ;  /* 0x00000002b400780c */ /* 0x000fe40004f21470 */
[----:B------:R-:W-:Y:S02]  /*10a0*/  SHF.L.U32 R4, R4, R7, RZ ;  /* 0x0000000704047219 */ /* 0x000fe400000006ff */
[----:B------:R-:W-:Y:S02]  /*10b0*/  SEL R9, RZ, 0x1, !P1 ;  /* 0x00000001ff097807 */ /* 0x000fe40004800000 */
[----:B------:R-:W-:-:S02]  /*10c0*/  SEL R6, RZ, 0x2, !P1 ;  /* 0x00000002ff067807 */ /* 0x000fc40004800000 */
[----:B------:R-:W-:-:S03]  /*10d0*/  PRMT R10, R4, 0x7610, R10 ;  /* 0x00007610040a7816 */ /* 0x000fc6000000000a */
[----:B------:R-:W-:-:S05]  /*10e0*/  IMAD.IADD R6, R9, 0x1, R6 ;  /* 0x0000000109067824 */ /* 0x000fca00078e0206 */
[----:B------:R-:W-:Y:S02]  /*10f0*/  PRMT R12, R6, 0x7610, R12 ;  /* 0x00007610060c7816 */ /* 0x000fe4000000000c */
.L_x_17:
[----:B------:R-:W-:Y:S05]  /*1100*/  @!P0 BRA `(.L_x_18) ;  /* 0x0000000000b88947 */ /* 0x000fea0003800000 */
[----:B------:R-:W1:Y:S01]  /*1110*/  LDC.64 R6, c[0x0][0xb18] ;  /* 0x0002c600ff067b82 */ /* 0x000e620000000a00 */
[----:B------:R-:W-:-:S07]  /*1120*/  ISETP.NE.AND P0, PT, R13, 0x1, PT ;  /* 0x000000010d00780c */ /* 0x000fce0003f05270 */
[----:B------:R-:W2:Y:S08]  /*1130*/  LDC R16, c[0x0][0xb0c] ;  /* 0x0002c300ff107b82 */ /* 0x000eb00000000800 */
[----:B------:R-:W3:Y:S08]  /*1140*/  LDC R15, c[0x0][0x370] ;  /* 0x0000dc00ff0f7b82 */ /* 0x000ef00000000800 */
[----:B------:R-:W4:Y:S01]  /*1150*/  LDC R18, c[0x0][0x374] ;  /* 0x0000dd00ff127b82 */ /* 0x000f220000000800 */
[----:B-1----:R-:W-:-:S07]  /*1160*/  ISETP.NE.AND P1, PT, R6, 0x1, PT ;  /* 0x000000010600780c */ /* 0x002fce0003f25270 */
[----:B------:R-:W3:Y:S01]  /*1170*/  LDC.64 R8, c[0x0][0xb10] ;  /* 0x0002c400ff087b82 */ /* 0x000ee20000000a00 */
[----:B--2---:R-:W-:-:S07]  /*1180*/  ISETP.NE.AND P2, PT, R16, 0x1, PT ;  /* 0x000000011000780c */ /* 0x004fce0003f45270 */
[----:B------:R-:W1:Y:S08]  /*1190*/  LDC R14, c[0x0][0xb20] ;  /* 0x0002c800ff0e7b82 */ /* 0x000e700000000800 */
[----:B------:R-:W2:Y:S01]  /*11a0*/  LDC.64 R4, c[0x0][0xb28] ;  /* 0x0002ca00ff047b82 */ /* 0x000ea20000000a00 */
[----:B----4-:R-:W-:-:S04]  /*11b0*/  IMAD.HI.U32 R17, R18, R7, RZ ;  /* 0x0000000712117227 */ /* 0x010fc800078e00ff */
[----:B------:R-:W-:-:S04]  /*11c0*/  IMAD.HI.U32 R7, R2, R7, RZ ;  /* 0x0000000702077227 */ /* 0x000fc800078e00ff */
[----:B---3--:R-:W-:-:S04]  /*11d0*/  IMAD.HI.U32 R20, R15, R8, RZ ;  /* 0x000000080f147227 */ /* 0x008fc800078e00ff */
[C---:B------:R-:W-:Y:S01]  /*11e0*/  IMAD.HI.U32 R22, R11.reuse, R8, RZ ;  /* 0x000000080b167227 */ /* 0x040fe200078e00ff */
[-C--:B------:R-:W-:Y:S02]  /*11f0*/  @P2 SHF.R.U32.HI R15, RZ, R9.reuse, R20 ;  /* 0x00000009ff0f2219 */ /* 0x080fe40000011614 */
[-C--:B-1----:R-:W-:Y:S02]  /*1200*/  @P1 SHF.R.U32.HI R18, RZ, R14.reuse, R17 ;  /* 0x0000000eff121219 */ /* 0x082fe40000011611 */
[----:B------:R-:W-:Y:S02]  /*1210*/  SHF.R.U32.HI R7, RZ, R14, R7 ;  /* 0x0000000eff077219 */ /* 0x000fe40000011607 */
[----:B------:R-:W-:Y:S02]  /*1220*/  SHF.R.U32.HI R22, RZ, R9, R22 ;  /* 0x00000009ff167219 */ /* 0x000fe40000011616 */
[----:B------:R-:W-:Y:S01]  /*1230*/  SEL R7, R2, R7, !P1 ;  /* 0x0000000702077207 */ /* 0x000fe20004800000 */
[----:B--2---:R-:W-:Y:S01]  /*1240*/  IMAD.HI.U32 R20, R18, R4, RZ ;  /* 0x0000000412147227 */ /* 0x004fe200078e00ff */
[----:B------:R-:W-:-:S02]  /*1250*/  SEL R9, R11, R22, !P2 ;  /* 0x000000160b097207 */ /* 0x000fc40005000000 */
[----:B------:R-:W-:Y:S01]  /*1260*/  IADD3 R17, PT, PT, -R7, RZ, RZ ;  /* 0x000000ff07117210 */ /* 0x000fe20007ffe1ff */
[----:B------:R-:W-:Y:S01]  /*1270*/  IMAD.HI.U32 R8, R15, R4, RZ ;  /* 0x000000040f087227 */ /* 0x000fe200078e00ff */
[----:B------:R-:W-:-:S03]  /*1280*/  @P0 SHF.R.U32.HI R18, RZ, R5, R20 ;  /* 0x00000005ff120219 */ /* 0x000fc60000011614 */
[----:B------:R-:W-:Y:S01]  /*1290*/  IMAD R2, R6, R17, R2 ;  /* 0x0000001106027224 */ /* 0x000fe200078e0202 */
[----:B------:R-:W-:Y:S01]  /*12a0*/  @P0 SHF.R.U32.HI R15, RZ, R5, R8 ;  /* 0x00000005ff0f0219 */ /* 0x000fe20000011608 */
[----:B------:R-:W-:-:S04]  /*12b0*/  IMAD R18, R18, R13, RZ ;  /* 0x0000000d12127224 */ /* 0x000fc800078e02ff */
[----:B------:R-:W-:Y:S01]  /*12c0*/  IMAD R8, R15, R13, RZ ;  /* 0x0000000d0f087224 */ /* 0x000fe200078e02ff */
[----:B------:R-:W-:-:S04]  /*12d0*/  ISETP.GE.AND P1, PT, R7, R18, PT ;  /* 0x000000120700720c */ /* 0x000fc80003f26270 */
[----:B------:R-:W-:Y:S01]  /*12e0*/  ISETP.GE.OR P1, PT, R9, R8, P1 ;  /* 0x000000080900720c */ /* 0x000fe20000f26670 */
[----:B------:R-:W-:-:S05]  /*12f0*/  IMAD.HI.U32 R8, R7, R4, RZ ;  /* 0x0000000407087227 */ /* 0x000fca00078e00ff */
[----:B------:R-:W-:-:S04]  /*1300*/  SHF.R.U32.HI R8, RZ, R5, R8 ;  /* 0x00000005ff087219 */ /* 0x000fc80000011608 */
[----:B------:R-:W-:-:S03]  /*1310*/  SEL R8, R7, R8, !P0 ;  /* 0x0000000807087207 */ /* 0x000fc60004000000 */
[----:B------:R-:W-:Y:S01]  /*1320*/  @!P1 IMAD.HI.U32 R14, R9, R4, RZ ;  /* 0x00000004090e9227 */ /* 0x000fe200078e00ff */
[----:B------:R-:W-:-:S04]  /*1330*/  IADD3 R4, PT, PT, -R8, RZ, RZ ;  /* 0x000000ff08047210 */ /* 0x000fc80007ffe1ff */
[----:B------:R-:W-:Y:S01]  /*1340*/  @!P1 SHF.R.U32.HI R14, RZ, R5, R14 ;  /* 0x00000005ff0e9219 */ /* 0x000fe2000001160e */
[----:B------:R-:W-:-:S03]  /*1350*/  IMAD R4, R13, R4, R7 ;  /* 0x000000040d047224 */ /* 0x000fc600078e0207 */
[----:B------:R-:W-:-:S05]  /*1360*/  @!P1 SEL R5, R9, R14, !P0 ;  /* 0x0000000e09059207 */ /* 0x000fca0004000000 */
[--C-:B------:R-:W-:Y:S02]  /*1370*/  @!P1 IMAD.IADD R8, R8, 0x1, -R5.reuse ;  /* 0x0000000108089824 */ /* 0x100fe400078e0a05 */
[----:B------:R-:W-:Y:S01]  /*1380*/  @!P1 IMAD R5, R4, R15, R5 ;  /* 0x0000000f04059224 */ /* 0x000fe200078e0205 */
[----:B------:R-:W-:Y:S01]  /*1390*/  IADD3 R4, PT, PT, -R9, RZ, RZ ;  /* 0x000000ff09047210 */ /* 0x000fe20007ffe1ff */
[----:B------:R-:W-:Y:S02]  /*13a0*/  @!P1 IMAD R7, R8, R13, R9 ;  /* 0x0000000d08079224 */ /* 0x000fe400078e0209 */
[----:B------:R-:W-:Y:S02]  /*13b0*/  @!P1 IMAD.MOV.U32 R9, RZ, RZ, R5 ;  /* 0x000000ffff099224 */ /* 0x000fe400078e0005 */
[----:B------:R-:W-:Y:S02]  /*13c0*/  IMAD R4, R16, R4, R11 ;  /* 0x0000000410047224 */ /* 0x000fe400078e020b */
[----:B------:R-:W-:-:S02]  /*13d0*/  IMAD R2, R7, R6, R2 ;  /* 0x0000000607027224 */ /* 0x000fc400078e0202 */
[----:B------:R-:W-:Y:S02]  /*13e0*/  IMAD R5, R9, R16, R4 ;  /* 0x0000001009057224 */ /* 0x000fe400078e0204 */
.L_x_18:
[----:B------:R-:W-:Y:S05]  /*13f0*/  BRA.U UP3, `(.L_x_19) ;  /* 0x0000000103407547 */ /* 0x000fea000b800000 */
[----:B------:R-:W1:Y:S08]  /*1400*/  LDC.64 R8, c[0x0][0xb10] ;  /* 0x0002c400ff087b82 */ /* 0x000e700000000a00 */
[----:B------:R-:W2:Y:S08]  /*1410*/  LDC.64 R6, c[0x0][0xb18] ;  /* 0x0002c600ff067b82 */ /* 0x000eb00000000a00 */
[----:B------:R-:W3:Y:S08]  /*1420*/  LDC R4, c[0x0][0xb20] ;  /* 0x0002c800ff047b82 */ /* 0x000ef00000000800 */
[----:B------:R-:W4:Y:S01]  /*1430*/  LDC R14, c[0x0][0xb0c] ;  /* 0x0002c300ff0e7b82 */ /* 0x000f220000000800 */
[----:B-1----:R-:W-:-:S05]  /*1440*/  IMAD.HI.U32 R8, R5, R8, RZ ;  /* 0x0000000805087227 */ /* 0x002fca00078e00ff */
[----:B------:R-:W-:Y:S01]  /*1450*/  SHF.R.U32.HI R8, RZ, R9, R8 ;  /* 0x00000009ff087219 */ /* 0x000fe20000011608 */
[----:B--2---:R-:W-:Y:S01]  /*1460*/  IMAD.HI.U32 R7, R2, R7, RZ ;  /* 0x0000000702077227 */ /* 0x004fe200078e00ff */
[----:B------:R-:W-:-:S04]  /*1470*/  ISETP.NE.AND P0, PT, R6, 0x1, PT ;  /* 0x000000010600780c */ /* 0x000fc80003f05270 */
[----:B---3--:R-:W-:-:S04]  /*1480*/  SHF.R.U32.HI R7, RZ, R4, R7 ;  /* 0x00000004ff077219 */ /* 0x008fc80000011607 */
[----:B------:R-:W-:Y:S02]  /*1490*/  SEL R4, R2, R7, !P0 ;  /* 0x0000000702047207 */ /* 0x000fe40004000000 */
[----:B----4-:R-:W-:-:S04]  /*14a0*/  ISETP.NE.AND P1, PT, R14, 0x1, PT ;  /* 0x000000010e00780c */ /* 0x010fc80003f25270 */
[----:B------:R-:W-:-:S05]  /*14b0*/  SEL R9, R5, R8, !P1 ;  /* 0x0000000805097207 */ /* 0x000fca0004800000 */
[----:B------:R-:W-:Y:S02]  /*14c0*/  IMAD.IADD R7, R4, 0x1, -R9 ;  /* 0x0000000104077824 */ /* 0x000fe400078e0a09 */
[----:B------:R-:W-:Y:S02]  /*14d0*/  IMAD.IADD R9, R9, 0x1, -R4 ;  /* 0x0000000109097824 */ /* 0x000fe400078e0a04 */
[----:B------:R-:W-:Y:S02]  /*14e0*/  IMAD R5, R7, R14, R5 ;  /* 0x0000000e07057224 */ /* 0x000fe400078e0205 */
[----:B------:R-:W-:Y:S02]  /*14f0*/  IMAD R2, R9, R6, R2 ;  /* 0x0000000609027224 */ /* 0x000fe400078e0202 */
.L_x_19:
[----:B------:R-:W-:Y:S05]  /*1500*/  BRA.U !UP1, `(.L_x_20) ;  /* 0x00000001090c7547 */ /* 0x000fea000b800000 */
[----:B------:R-:W-:Y:S01]  /*1510*/  UCGABAR_WAIT ;  /* 0x0000000000007dc7 */ /* 0x000fe20008000000 */
[----:B------:R-:W-:Y:S01]  /*1520*/  CCTL.IVALL ;  /* 0x00000000ff00798f */ /* 0x000fe20002000000 */
[----:B------:R-:W-:Y:S05]  /*1530*/  BRA `(.L_x_21) ;  /* 0x0000000000047947 */ /* 0x000fea0003800000 */
.L_x_20:
[----:B------:R-:W-:Y:S06]  /*1540*/  BAR.SYNC.DEFER_BLOCKING 0x0 ;  /* 0x0000000000007b1d */ /* 0x000fec0000010000 */
.L_x_21:
[----:B------:R-:W-:Y:S05]  /*1550*/  BRA.U UP2, `(.L_x_22) ;  /* 0x0000001102c87547 */ /* 0x000fea000b800000 */
[----:B------:R-:W1:Y:S01]  /*1560*/  LDCU UR15, c[0x0][0x38c] ;  /* 0x00007180ff0f77ac */ /* 0x000e620008000800 */
[----:B------:R-:W2:Y:S01]  /*1570*/  LDC R9, c[0x0][0x370] ;  /* 0x0000dc00ff097b82 */ /* 0x000ea20000000800 */
[----:B------:R-:W-:Y:S01]  /*1580*/  IMAD.SHL.U32 R16, R11, 0x80, RZ ;  /* 0x000000800b107824 */ /* 0x000fe200078e00ff */
[----:B------:R-:W-:Y:S01]  /*1590*/  PLOP3.LUT P1, PT, PT, PT, UP5, 0x80, 0x8 ;  /* 0x000000000008781c */ /* 0x000fe20003f2f058 */
[----:B------:R-:W-:Y:S01]  /*15a0*/  UISETP.NE.AND UP1, UPT, UR10, URZ, UPT ;  /* 0x000000ff0a00728c */ /* 0x000fe2000bf25270 */
[----:B------:R-:W-:Y:S01]  /*15b0*/  ISETP.NE.AND P4, PT, R3, RZ, P5 ;  /* 0x000000ff0300720c */ /* 0x000fe20002f85270 */
[----:B------:R-:W-:Y:S01]  /*15c0*/  IMAD.MOV.U32 R15, RZ, RZ, 0x1 ;  /* 0x00000001ff0f7424 */ /* 0x000fe200078e00ff */
[----:B------:R-:W-:Y:S01]  /*15d0*/  PLOP3.LUT P1, PT, P1, PT, PT, 0x8, 0x80 ;  /* 0x000000000080781c */ /* 0x000fe20000f2e170 */
[----:B------:R-:W-:Y:S01]  /*15e0*/  IMAD.MOV.U32 R14, RZ, RZ, RZ ;  /* 0x000000ffff0e7224 */ /* 0x000fe200078e00ff */
[----:B------:R-:W3:Y:S01]  /*15f0*/  LDC R0, c[0x0][0x374] ;  /* 0x0000dd00ff007b82 */ /* 0x000ee20000000800 */
[----:B------:R-:W-:Y:S01]  /*1600*/  CS2R R12, SRZ ;  /* 0x00000000000c7805 */ /* 0x000fe2000001ff00 */
[----:B------:R-:W-:Y:S01]  /*1610*/  IMAD.MOV.U32 R10, RZ, RZ, 0x1 ;  /* 0x00000001ff0a7424 */ /* 0x000fe200078e00ff */
[----:B------:R-:W-:Y:S01]  /*1620*/  LOP3.LUT R16, R16, 0x80, RZ, 0xc0, !PT ;  /* 0x0000008010107812 */ /* 0x000fe200078ec0ff */
[----:B------:R-:W4:Y:S01]  /*1630*/  LDCU.64 UR24, c[0x0][0x348] ;  /* 0x00006900ff1877ac */ /* 0x000f220008000a00 */
[----:B------:R-:W-:-:S02]  /*1640*/  USEL UR7, UR7, 0x2, UP1 ;  /* 0x0000000207077887 */ /* 0x000fc40008800000 */
[----:B-1----:R-:W-:Y:S01]  /*1650*/  UIADD3 UR4, UPT, UPT, UR15, 0x3f, URZ ;  /* 0x0000003f0f047890 */ /* 0x002fe2000fffe0ff */
[----:B------:R-:W-:-:S03]  /*1660*/  UMOV UR13, URZ ;  /* 0x000000ff000d7c82 */ /* 0x000fc60008000000 */
[----:B------:R-:W-:-:S04]  /*1670*/  USHF.R.S32.HI UR22, URZ, 0x1f, UR4 ;  /* 0x0000001fff167899 */ /* 0x000fc80008011404 */
[----:B------:R-:W-:Y:S02]  /*1680*/  ULEA.HI UR22, UR22, UR4, URZ, 0x6 ;  /* 0x0000000416167291 */ /* 0x000fe4000f8f30ff */
[----:B------:R-:W-:Y:S02]  /*1690*/  UIADD3 UR4, UPT, UPT, UR15, -0x1, URZ ;  /* 0xffffffff0f047890 */ /* 0x000fe4000fffe0ff */
[----:B------:R-:W-:Y:S02]  /*16a0*/  USHF.R.S32.HI UR22, URZ, 0x6, UR22 ;  /* 0x00000006ff167899 */ /* 0x000fe40008011416 */
[----:B------:R-:W-:Y:S02]  /*16b0*/  UISETP.GE.U32.AND UP2, UPT, UR4, -0x7f, UPT ;  /* 0xffffff810400788c */ /* 0x000fe4000bf46070 */
[----:B------:R-:W-:Y:S02]  /*16c0*/  UISETP.LT.U32.AND UP0, UPT, UR22, 0x5, UPT ;  /* 0x000000051600788c */ /* 0x000fe4000bf01070 */
[----:B------:R-:W-:-:S02]  /*16d0*/  UIADD3 UR15, UPT, UPT, UR15, 0x7e, URZ ;  /* 0x0000007e0f0f7890 */ /* 0x000fc4000fffe0ff */
[----:B------:R-:W-:-:S04]  /*16e0*/  USEL UR21, UR22, 0x5, UP0 ;  /* 0x0000000516157887 */ /* 0x000fc80008000000 */
[----:B------:R-:W-:Y:S02]  /*16f0*/  UIADD3 UR6, UPT, UPT, UR21, -0x1, URZ ;  /* 0xffffffff15067890 */ /* 0x000fe4000fffe0ff */
[----:B------:R-:W-:Y:S02]  /*1700*/  @UP2 UIADD3 UR6, UPT, UPT, UR21, URZ, URZ ;  /* 0x000000ff15062290 */ /* 0x000fe4000fffe0ff */
[----:B------:R-:W-:Y:S02]  /*1710*/  UIADD3 UR14, UPT, UPT, UR22, -UR21, URZ ;  /* 0x80000015160e7290 */ /* 0x000fe4000fffe0ff */
[----:B------:R-:W-:Y:S02]  /*1720*/  UIADD3 UR5, UPT, UPT, UR6, 0x1, URZ ;  /* 0x0000000106057890 */ /* 0x000fe4000fffe0ff */
[----:B--2-4-:R-:W-:-:S12]  /*1730*/  UIADD3 UR6, UPT, UPT, -UR6, URZ, URZ ;  /* 0x000000ff06067290 */ /* 0x014fd8000fffe1ff */
.L_x_42:
[----:B------:R-:W-:Y:S01]  /*1740*/  UISETP.NE.AND UP0, UPT, UR37, URZ, UPT ;  /* 0x000000ff2500728c */ /* 0x000fe2000bf05270 */
[----:B------:R-:W1:Y:S08]  /*1750*/  S2UR UR37, SR_CgaCtaId ;  /* 0x00000000002579c3 */ /* 0x000e700000008800 */
[----:B------:R-:W-:Y:S05]  /*1760*/  BRA.U UP0, `(.L_x_23) ;  /* 0x0000000100347547 */ /* 0x000fea000b800000 */
[----:B------:R-:W2:Y:S01]  /*1770*/  S2R R3, SR_CgaCtaId ;  /* 0x0000000000037919 */ /* 0x000ea20000008800 */
[----:B------:R-:W-:-:S04]  /*1780*/  MOV R4, 0x400 ;  /* 0x0000040000047802 */ /* 0x000fc80000000f00 */
[----:B--2---:R-:W-:Y:S02]  /*1790*/  LEA R3, R3, R4, 0x18 ;  /* 0x0000000403037211 */ /* 0x004fe400078ec0ff */
[----:B------:R-:W-:-:S03]  /*17a0*/  SHF.L.U32 R4, R10, 0x1f, RZ ;  /* 0x0000001f0a047819 */ /* 0x000fc600000006ff */
[----:B------:R-:W-:-:S04]  /*17b0*/  IMAD R3, R12, 0x8, R3 ;  /* 0x000000080c037824 */ /* 0x000fc800078e0203 */
[----:B------:R-:W2:Y:S02]  /*17c0*/  SYNCS.PHASECHK.TRANS64.TRYWAIT P0, [R3+URZ+0xf0], R4 ;  /* 0x0000f004030075a7 */ /* 0x000ea400080011ff */
[----:B--2---:R-:W-:Y:S05]  /*17d0*/  @!P0 BRA `(.L_x_24) ;  /* 0x0000009c008c8947 */ /* 0x004fea0003800000 */
.L_x_149:
[----:B------:R-:W-:Y:S01]  /*17e0*/  VIADD R12, R12, 0x1 ;  /* 0x000000010c0c7836 */ /* 0x000fe20000000000 */
[----:B------:R2:W-:Y:S04]  /*17f0*/  SYNCS.ARRIVE.TRANS64.A1T0 RZ, [R3+URZ+0xe0], RZ ;  /* 0x0000e0ff03ff79a7 */ /* 0x0005e800081000ff */
[----:B------:R-:W-:-:S04]  /*1800*/  ISETP.NE.AND P0, PT, R12, 0x2, PT ;  /* 0x000000020c00780c */ /* 0x000fc80003f05270 */
[----:B------:R-:W-:Y:S02]  /*1810*/  SEL R12, R12, RZ, P0 ;  /* 0x000000ff0c0c7207 */ /* 0x000fe40000000000 */
[----:B--2---:R-:W-:-:S04]  /*1820*/  SEL R3, RZ, 0x1, P0 ;  /* 0x00000001ff037807 */ /* 0x004fc80000000000 */
[----:B------:R-:W-:-:S07]  /*1830*/  LOP3.LUT R10, R10, R3, RZ, 0x3c, !PT ;  /* 0x000000030a0a7212 */ /* 0x000fce00078e3cff */
.L_x_23:
[----:B------:R-:W-:Y:S01]  /*1840*/  UMOV UR4, 0x400 ;  /* 0x0000040000047882 */ /* 0x000fe20000000000 */
[----:B------:R-:W-:Y:S01]  /*1850*/  LEA.HI R4, R5, R5, RZ, 0x1 ;  /* 0x0000000505047211 */ /* 0x000fe200078f08ff */
[----:B-1----:R-:W-:Y:S01]  /*1860*/  ULEA UR4, UR37, UR4, 0x18 ;  /* 0x0000000425047291 */ /* 0x002fe2000f8ec0ff */
[----:B------:R-:W-:Y:S01]  /*1870*/  SHF.L.U32 R3, R15, 0x1f, RZ ;  /* 0x0000001f0f037819 */ /* 0x000fe200000006ff */
[----:B------:R-:W-:Y:S01]  /*1880*/  UISETP.GE.U32.AND UP0, UPT, UR15, 0x7f, UPT ;  /* 0x0000007f0f00788c */ /* 0x000fe2000bf06070 */
[----:B------:R-:W-:Y:S01]  /*1890*/  R2UR UR9, R16 ;  /* 0x00000000100972ca */ /* 0x000fe200000e0000 */
[----:B------:R-:W-:Y:S01]  /*18a0*/  ULEA UR8, UR13, UR4, 0x3 ;  /* 0x000000040d087291 */ /* 0x000fe2000f8e18ff */
[----:B------:R-:W-:Y:S01]  /*18b0*/  IMAD.SHL.U32 R4, R4, 0x80, RZ ;  /* 0x0000008004047824 */ /* 0x000fe200078e00ff */
[----:B------:R-:W-:Y:S01]  /*18c0*/  R2UR UR11, R16 ;  /* 0x00000000100b72ca */ /* 0x000fe200000e0000 */
[----:B------:R-:W-:-:S03]  /*18d0*/  UMOV UR23, URZ ;  /* 0x000000ff00177c82 */ /* 0x000fc60008000000 */
[----:B------:R-:W-:-:S03]  /*18e0*/  R2UR UR43, R4 ;  /* 0x00000000042b72ca */ /* 0x000fc600000e0000 */
[----:B------:R1:W2:Y:S01]  /*18f0*/  SYNCS.PHASECHK.TRANS64.TRYWAIT P0, [UR8+0x28], R3 ;  /* 0x00002803ff0075a7 */ /* 0x0002a20008001108 */
[----:B------:R-:W-:-:S09]  /*1900*/  R2UR UR8, R2 ;  /* 0x00000000020872ca */ /* 0x000fd200000e0000 */
[----:B------:R-:W-:-:S04]  /*1910*/  ULOP3.LUT UR43, UR9, 0xffffff00, UR43, 0xf8, !UPT ;  /* 0xffffff00092b7892 */ /* 0x000fc8000f8ef82b */
[----:B------:R-:W-:Y:S01]  /*1920*/  ULEA UR11, UR8, UR11, 0x8 ;  /* 0x0000000b080b7291 */ /* 0x000fe2000f8e40ff */
[----:B------:R-:W-:Y:S11]  /*1930*/  BRA.U !UP0, `(.L_x_25) ;  /* 0x0000000108bc7547 */ /* 0x000ff6000b800000 */
[----:B------:R-:W-:Y:S01]  /*1940*/  UMOV UR16, UR6 ;  /* 0x0000000600107c82 */ /* 0x000fe20008000000 */
[----:B------:R-:W-:Y:S01]  /*1950*/  UMOV UR17, UR13 ;  /* 0x0000000d00117c82 */ /* 0x000fe20008000000 */
[----:B------:R-:W-:-:S05]  /*1960*/  UMOV UR42, URZ ;  /* 0x000000ff002a7c82 */ /* 0x000fca0008000000 */
.L_x_31:
[----:B------:R-:W-:Y:S01]  /*1970*/  ULEA UR41, UR17, UR4, 0x3 ;  /* 0x0000000411297291 */ /* 0x000fe2000f8e18ff */
[----:B-1----:R-:W-:Y:S01]  /*1980*/  @P5 MOV R3, 0x10000 ;  /* 0x0001000000035802 */ /* 0x002fe20000000f00 */
[----:B--2-4-:R-:W-:Y:S10]  /*1990*/  @P0 BRA `(.L_x_26) ;  /* 0x00000000000c0947 */ /* 0x014ff40003800000 */
[----:B------:R-:W-:-:S04]  /*19a0*/  SHF.L.U32 R5, R15, 0x1f, RZ ;  /* 0x0000001f0f057819 */ /* 0x000fc800000006ff */
[----:B------:R-:W1:Y:S02]  /*19b0*/  SYNCS.PHASECHK.TRANS64.TRYWAIT P0, [UR41+0x28], R5 ;  /* 0x00002805ff0075a7 */ /* 0x000e640008001129 */
[----:B-1----:R-:W-:Y:S05]  /*19c0*/  @!P0 BRA `(.L_x_27) ;  /* 0x0000009c00248947 */ /* 0x002fea0003800000 */
.L_x_26:
[----:B------:R2:W-:Y:S01]  /*19d0*/  @P5 SYNCS.ARRIVE.TRANS64 RZ, [UR41], R3 ;  /* 0x00000003ffff59a7 */ /* 0x0005e20008000029 */
[----:B------:R-:W-:Y:S02]  /*19e0*/  ULOP3.LUT UR8, UR7, 0x2, URZ, 0xfc, !UPT ;  /* 0x0000000207087892 */ /* 0x000fe4000f8efcff */
[----:B------:R-:W-:Y:S02]  /*19f0*/  UIADD3 UR16, UPT, UPT, UR16, 0x1, URZ ;  /* 0x0000000110107890 */ /* 0x000fe4000fffe0ff */
[----:B------:R-:W-:Y:S02]  /*1a00*/  UISETP.NE.AND UP0, UPT, UR8, 0x2, UPT ;  /* 0x000000020800788c */ /* 0x000fe4000bf05270 */
[----:B------:R-:W-:-:S07]  /*1a10*/  UISETP.NE.AND UP2, UPT, UR16, 0x1, UPT ;  /* 0x000000011000788c */ /* 0x000fce000bf45270 */
[----:B------:R-:W-:Y:S05]  /*1a20*/  BRA.U UP0, `(.L_x_28) ;  /* 0x0000000100047547 */ /* 0x000fea000b800000 */
[----:B------:R-:W-:Y:S05]  /*1a30*/  BPT.TRAP 0x1 ;  /* 0x000000040000795c */ /* 0x000fea0000300000 */
.L_x_28:
[----:B------:R-:W-:Y:S04]  /*1a40*/  BSSY.RECONVERGENT B0, `(.L_x_29) ;  /* 0x0000003000007945 */ /* 0x000fe80003800200 */
[----:B------:R-:W-:Y:S05]  /*1a50*/  @!P4 BRA `(.L_x_30) ;  /* 0x000000000004c947 */ /* 0x000fea0003800000 */
[----:B------:R-:W-:Y:S05]  /*1a60*/  BPT.TRAP 0x1 ;  /* 0x000000040000795c */ /* 0x000fea0000300000 */
.L_x_30:
[----:B------:R-:W-:Y:S05]  /*1a70*/  BSYNC.RECONVERGENT B0 ;  /* 0x0000000000007941 */ /* 0x000fea0003800200 */
.L_x_29:
[----:B------:R-:W-:Y:S02]  /*1a80*/  UIADD3 UR13, UPT, UPT, UR17, 0x1, URZ ;  /* 0x00000001110d7890 */ /* 0x000fe4000fffe0ff */
[----:B------:R-:W-:Y:S02]  /*1a90*/  UIADD3 UR28, UP1, UPT, UR24, 0x80, URZ ;  /* 0x00000080181c7890 */ /* 0x000fe4000ff3e0ff */
[----:B------:R-:W-:Y:S02]  /*1aa0*/  UISETP.NE.AND UP0, UPT, UR13, 0x5, UPT ;  /* 0x000000050d00788c */ /* 0x000fe4000bf05270 */
[----:B------:R-:W-:Y:S02]  /*1ab0*/  ULOP3.LUT UR41, UR41, 0xfefffff8, URZ, 0xc0, !UPT ;  /* 0xfefffff829297892 */ /* 0x000fe4000f8ec0ff */
[----:B------:R-:W-:Y:S02]  /*1ac0*/  USEL UR9, URZ, 0x1, UP0 ;  /* 0x00000001ff097887 */ /* 0x000fe40008000000 */
[----:B------:R-:W-:-:S02]  /*1ad0*/  USEL UR13, UR13, URZ, UP0 ;  /* 0x000000ff0d0d7287 */ /* 0x000fc40008000000 */
[----:B------:R-:W-:Y:S02]  /*1ae0*/  UIADD3 UR26, UP0, UPT, UR24, 0x180, URZ ;  /* 0x00000180181a7890 */ /* 0x000fe4000ff1e0ff */
[----:B------:R-:W-:Y:S01]  /*1af0*/  ULEA UR8, UR13, UR4, 0x3 ;  /* 0x000000040d087291 */ /* 0x000fe2000f8e18ff */
[----:B------:R-:W-:Y:S01]  /*1b00*/  LOP3.LUT R15, R15, UR9, RZ, 0x3c, !PT ;  /* 0x000000090f0f7c12 */ /* 0x000fe2000f8e3cff */
[----:B------:R-:W-:Y:S02]  /*1b10*/  UIADD3.X UR29, UPT, UPT, URZ, UR25, URZ, UP1, !UPT ;  /* 0x00000019ff1d7290 */ /* 0x000fe40008ffe4ff */
[----:B------:R-:W-:Y:S01]  /*1b20*/  UIADD3.X UR27, UPT, UPT, URZ, UR25, URZ, UP0, !UPT ;  /* 0x00000019ff1b7290 */ /* 0x000fe200087fe4ff */
[----:B-1----:R-:W-:Y:S01]  /*1b30*/  SHF.L.U32 R2, R15, 0x1f, RZ ;  /* 0x0000001f0f027819 */ /* 0x002fe200000006ff */
[----:B------:R-:W-:Y:S01]  /*1b40*/  UMOV UR18, 0x0 ;  /* 0x0000000000127882 */ /* 0x000fe20000000000 */
[----:B------:R-:W-:Y:S01]  /*1b50*/  UMOV UR19, 0x10000000 ;  /* 0x1000000000137882 */ /* 0x000fe20000000000 */
[----:B------:R-:W-:Y:S01]  /*1b60*/  UMOV UR10, UR42 ;  /* 0x0000002a000a7c82 */ /* 0x000fe20008000000 */
[----:B------:R4:W1:Y:S01]  /*1b70*/  SYNCS.PHASECHK.TRANS64.TRYWAIT P0, [UR8+0x28], R2 ;  /* 0x00002802ff0075a7 */ /* 0x0008620008001108 */
[----:B------:R-:W-:Y:S01]  /*1b80*/  ULEA UR8, UR17, UR4, 0xe ;  /* 0x0000000411087291 */ /* 0x000fe2000f8e70ff */
[----:B------:R-:W-:Y:S01]  /*1b90*/  UMOV UR12, UR44 ;  /* 0x0000002c000c7c82 */ /* 0x000fe20008000000 */
[----:B------:R-:W-:-:S02]  /*1ba0*/  UMOV UR9, UR41 ;  /* 0x0000002900097c82 */ /* 0x000fc40008000000 */
[----:B------:R-:W-:Y:S02]  /*1bb0*/  UIADD3 UR40, UPT, UPT, UR8, 0x10800, URZ ;  /* 0x0001080008287890 */ /* 0x000fe4000fffe0ff */
[----:B------:R-:W-:Y:S01]  /*1bc0*/  UIADD3 UR8, UPT, UPT, UR8, 0x24800, URZ ;  /* 0x0002480008087890 */ /* 0x000fe2000fffe0ff */
[----:B------:R-:W-:Y:S01]  /*1bd0*/  UMOV UR23, UR5 ;  /* 0x0000000500177c82 */ /* 0x000fe20008000000 */
[----:B------:R-:W-:-:S05]  /*1be0*/  UMOV UR17, UR13 ;  /* 0x0000000d00117c82 */ /* 0x000fca0008000000 */
[----:B------:R2:W-:Y:S02]  /*1bf0*/  UTMALDG.3D.2CTA [UR40], [UR28], desc[UR18] ;  /* 0x000012281c0075b4 */ /* 0x0005e40008211000 */
[----:B------:R4:W-:Y:S01]  /*1c00*/  UTMALDG.3D.2CTA [UR8], [UR26], desc[UR18] ;  /* 0x000012081a0075b4 */ /* 0x0009e20008211000 */
[----:B--2---:R-:W-:Y:S01]  /*1c10*/  UIADD3 UR42, UPT, UPT, UR42, 0x40, URZ ;  /* 0x000000402a2a7890 */ /* 0x004fe2000fffe0ff */
[----:B------:R-:W-:Y:S11]  /*1c20*/  BRA.U UP2, `(.L_x_31) ;  /* 0xfffffffd02507547 */ /* 0x000ff6000b83ffff */
.L_x_25:
[----:B----4-:R-:W-:Y:S01]  /*1c30*/  ULEA UR8, UR13, UR4, 0x3 ;  /* 0x000000040d087291 */ /* 0x010fe2000f8e18ff */
[----:B------:R-:W-:Y:S01]  /*1c40*/  SHF.L.U32 R2, R15, 0x1f, RZ ;  /* 0x0000001f0f027819 */ /* 0x000fe200000006ff */
[----:B------:R-:W-:Y:S01]  /*1c50*/  @!P1 SYNCS.ARRIVE.TRANS64.A1T0 RZ, [UR4+0x98], RZ ;  /* 0x000098ffffff99a7 */ /* 0x000fe20008100004 */
[----:B------:R-:W-:-:S06]  /*1c60*/  UISETP.GT.AND UP0, UPT, UR22, UR21, UPT ;  /* 0x000000151600728c */ /* 0x000fcc000bf04270 */
[----:B-12---:R1:W2:Y:S03]  /*1c70*/  SYNCS.PHASECHK.TRANS64.TRYWAIT P0, [UR8+0x28], R2 ;  /* 0x00002802ff0075a7 */ /* 0x0062a60008001108 */
[----:B------:R-:W-:Y:S05]  /*1c80*/  BRA.U !UP0, `(.L_x_32) ;  /* 0x0000000108bc7547 */ /* 0x000fea000b800000 */
[----:B------:R-:W-:Y:S01]  /*1c90*/  UIADD3 UR26, UPT, UPT, UR14, UR23, URZ ;  /* 0x000000170e1a7290 */ /* 0x000fe2000fffe0ff */
[----:B------:R-:W-:-:S11]  /*1ca0*/  UMOV UR27, UR13 ;  /* 0x0000000d001b7c82 */ /* 0x000fd60008000000 */
.L_x_38:
[----:B------:R-:W-:Y:S01]  /*1cb0*/  ULEA UR17, UR27, UR4, 0x3 ;  /* 0x000000041b117291 */ /* 0x000fe2000f8e18ff */
[----:B--2---:R-:W-:Y:S01]  /*1cc0*/  @P5 MOV R3, 0x10000 ;  /* 0x0001000000035802 */ /* 0x004fe20000000f00 */
[----:B-12---:R-:W-:Y:S10]  /*1cd0*/  @P0 BRA `(.L_x_33) ;  /* 0x00000000000c0947 */ /* 0x006ff40003800000 */
[----:B------:R-:W-:-:S04]  /*1ce0*/  SHF.L.U32 R5, R15, 0x1f, RZ ;  /* 0x0000001f0f057819 */ /* 0x000fc800000006ff */
[----:B------:R-:W2:Y:S02]  /*1cf0*/  SYNCS.PHASECHK.TRANS64.TRYWAIT P0, [UR17+0x28], R5 ;  /* 0x00002805ff0075a7 */ /* 0x000ea40008001111 */
[----:B--2---:R-:W-:Y:S05]  /*1d00*/  @!P0 BRA `(.L_x_34) ;  /* 0x00000098006c8947 */ /* 0x004fea0003800000 */
.L_x_33:
[----:B------:R2:W-:Y:S01]  /*1d10*/  @P5 SYNCS.ARRIVE.TRANS64 RZ, [UR17], R3 ;  /* 0x00000003ffff59a7 */ /* 0x0005e20008000011 */
[----:B------:R-:W-:-:S04]  /*1d20*/  ULOP3.LUT UR8, UR7, 0x2, URZ, 0xfc, !UPT ;  /* 0x0000000207087892 */ /* 0x000fc8000f8efcff */
[----:B------:R-:W-:-:S09]  /*1d30*/  UISETP.NE.AND UP0, UPT, UR8, 0x2, UPT ;  /* 0x000000020800788c */ /* 0x000fd2000bf05270 */
[----:B------:R-:W-:Y:S05]  /*1d40*/  BRA.U UP0, `(.L_x_35) ;  /* 0x0000000100047547 */ /* 0x000fea000b800000 */
[----:B------:R-:W-:Y:S05]  /*1d50*/  BPT.TRAP 0x1 ;  /* 0x000000040000795c */ /* 0x000fea0000300000 */
.L_x_35:
[----:B------:R-:W-:Y:S04]  /*1d60*/  BSSY.RECONVERGENT B0, `(.L_x_36) ;  /* 0x0000003000007945 */ /* 0x000fe80003800200 */
[----:B------:R-:W-:Y:S05]  /*1d70*/  @!P4 BRA `(.L_x_37) ;  /* 0x000000000004c947 */ /* 0x000fea0003800000 */
[----:B------:R-:W-:Y:S05]  /*1d80*/  BPT.TRAP 0x1 ;  /* 0x000000040000795c */ /* 0x000fea0000300000 */
.L_x_37:
[----:B------:R-:W-:Y:S05]  /*1d90*/  BSYNC.RECONVERGENT B0 ;  /* 0x0000000000007941 */ /* 0x000fea0003800200 */
.L_x_36:
[----:B------:R-:W-:Y:S02]  /*1da0*/  UIADD3 UR13, UPT, UPT, UR27, 0x1, URZ ;  /* 0x000000011b0d7890 */ /* 0x000fe4000fffe0ff */
[----:B------:R-:W-:Y:S02]  /*1db0*/  UIADD3 UR32, UP1, UPT, UR24, 0x80, URZ ;  /* 0x0000008018207890 */ /* 0x000fe4000ff3e0ff */
[----:B------:R-:W-:Y:S02]  /*1dc0*/  UISETP.NE.AND UP0, UPT, UR13, 0x5, UPT ;  /* 0x000000050d00788c */ /* 0x000fe4000bf05270 */
[----:B------:R-:W-:Y:S02]  /*1dd0*/  USHF.L.U32 UR18, UR23, 0x6, URZ ;  /* 0x0000000617127899 */ /* 0x000fe400080006ff */
[----:B------:R-:W-:Y:S02]  /*1de0*/  USEL UR9, URZ, 0x1, UP0 ;  /* 0x00000001ff097887 */ /* 0x000fe40008000000 */
[----:B------:R-:W-:-:S02]  /*1df0*/  USEL UR13, UR13, URZ, UP0 ;  /* 0x000000ff0d0d7287 */ /* 0x000fc40008000000 */
[----:B------:R-:W-:Y:S02]  /*1e00*/  UIADD3 UR30, UP0, UPT, UR24, 0x180, URZ ;  /* 0x00000180181e7890 */ /* 0x000fe4000ff1e0ff */
[----:B------:R-:W-:Y:S01]  /*1e10*/  ULEA UR8, UR13, UR4, 0x3 ;  /* 0x000000040d087291 */ /* 0x000fe2000f8e18ff */
[----:B------:R-:W-:Y:S01]  /*1e20*/  LOP3.LUT R15, R15, UR9, RZ, 0x3c, !PT ;  /* 0x000000090f0f7c12 */ /* 0x000fe2000f8e3cff */
[----:B------:R-:W-:Y:S02]  /*1e30*/  ULOP3.LUT UR17, UR17, 0xfefffff8, URZ, 0xc0, !UPT ;  /* 0xfefffff811117892 */ /* 0x000fe4000f8ec0ff */
[----:B------:R-:W-:Y:S01]  /*1e40*/  UIADD3.X UR33, UPT, UPT, URZ, UR25, URZ, UP1, !UPT ;  /* 0x00000019ff217290 */ /* 0x000fe20008ffe4ff */
[----:B-1----:R-:W-:Y:S01]  /*1e50*/  SHF.L.U32 R2, R15, 0x1f, RZ ;  /* 0x0000001f0f027819 */ /* 0x002fe200000006ff */
[----:B------:R-:W-:Y:S01]  /*1e60*/  UIADD3.X UR31, UPT, UPT, URZ, UR25, URZ, UP0, !UPT ;  /* 0x00000019ff1f7290 */ /* 0x000fe200087fe4ff */
[----:B------:R-:W-:Y:S02]  /*1e70*/  UMOV UR28, 0x0 ;  /* 0x00000000001c7882 */ /* 0x000fe40000000000 */
[----:B------:R4:W1:Y:S01]  /*1e80*/  SYNCS.PHASECHK.TRANS64.TRYWAIT P0, [UR8+0x28], R2 ;  /* 0x00002802ff0075a7 */ /* 0x0008620008001108 */
[----:B------:R-:W-:Y:S01]  /*1e90*/  ULEA UR8, UR27, UR4, 0xe ;  /* 0x000000041b087291 */ /* 0x000fe2000f8e70ff */
[----:B------:R-:W-:Y:S01]  /*1ea0*/  UMOV UR29, 0x10000000 ;  /* 0x10000000001d7882 */ /* 0x000fe20000000000 */
[----:B------:R-:W-:-:S02]  /*1eb0*/  UMOV UR19, UR43 ;  /* 0x0000002b00137c82 */ /* 0x000fc40008000000 */
[----:B------:R-:W-:Y:S02]  /*1ec0*/  UIADD3 UR16, UPT, UPT, UR8, 0x10800, URZ ;  /* 0x0001080008107890 */ /* 0x000fe4000fffe0ff */
[----:B------:R-:W-:Y:S01]  /*1ed0*/  UIADD3 UR8, UPT, UPT, UR8, 0x24800, URZ ;  /* 0x0002480008087890 */ /* 0x000fe2000fffe0ff */
[----:B------:R-:W-:Y:S01]  /*1ee0*/  UMOV UR20, UR44 ;  /* 0x0000002c00147c82 */ /* 0x000fe20008000000 */
[----:B------:R-:W-:Y:S01]  /*1ef0*/  UMOV UR12, UR44 ;  /* 0x0000002c000c7c82 */ /* 0x000fe20008000000 */
[----:B------:R-:W-:Y:S01]  /*1f00*/  UMOV UR9, UR17 ;  /* 0x0000001100097c82 */ /* 0x000fe20008000000 */
[----:B------:R-:W-:Y:S01]  /*1f10*/  UMOV UR10, UR18 ;  /* 0x00000012000a7c82 */ /* 0x000fe20008000000 */
[----:B------:R-:W-:Y:S02]  /*1f20*/  UIADD3 UR23, UPT, UPT, UR23, 0x1, URZ ;  /* 0x0000000117177890 */ /* 0x000fe4000fffe0ff */
[----:B------:R4:W-:Y:S01]  /*1f30*/  UTMALDG.3D.2CTA [UR16], [UR32], desc[UR28] ;  /* 0x00001c10200075b4 */ /* 0x0009e20008211000 */
[----:B------:R-:W-:Y:S01]  /*1f40*/  UMOV UR27, UR13 ;  /* 0x0000000d001b7c82 */ /* 0x000fe20008000000 */
[----:B------:R-:W-:Y:S01]  /*1f50*/  UISETP.NE.AND UP0, UPT, UR23, UR26, UPT ;  /* 0x0000001a1700728c */ /* 0x000fe2000bf05270 */
[----:B------:R4:W-:Y:S08]  /*1f60*/  UTMALDG.3D.2CTA [UR8], [UR30], desc[UR28] ;  /* 0x00001c081e0075b4 */ /* 0x0009f00008211000 */
[----:B----4-:R-:W-:Y:S05]  /*1f70*/  BRA.U UP0, `(.L_x_38) ;  /* 0xfffffffd004c7547 */ /* 0x010fea000b83ffff */
.L_x_32:
[C---:B-1----:R-:W-:Y:S01]  /*1f80*/  LEA R2, R14.reuse, UR4, 0x3 ;  /* 0x000000040e027c11 */ /* 0x042fe2000f8e18ff */
[----:B------:R-:W-:Y:S01]  /*1f90*/  NOP ;  /* 0x0000000000007918 */ /* 0x000fe20000000000 */
[----:B--2---:R-:W-:Y:S02]  /*1fa0*/  SHF.L.U32 R3, R13, 0x1f, RZ ;  /* 0x0000001f0d037819 */ /* 0x004fe400000006ff */
[----:B------:R-:W-:Y:S02]  /*1fb0*/  LEA R4, R14, UR4, 0x4 ;  /* 0x000000040e047c11 */ /* 0x000fe4000f8e20ff */
[----:B------:R-:W1:Y:S02]  /*1fc0*/  SYNCS.PHASECHK.TRANS64.TRYWAIT P0, [R2+URZ+0xa0], R3 ;  /* 0x0000a003020075a7 */ /* 0x000e6400080011ff */
[----:B-1----:R-:W-:Y:S05]  /*1fd0*/  @!P0 BRA `(.L_x_39) ;  /* 0x0000009400d08947 */ /* 0x002fea0003800000 */
.L_x_152:
[----:B------:R-:W2:Y:S01]  /*1fe0*/  LDS.128 R4, [R4+0x110] ;  /* 0x0001100004047984 */ /* 0x000ea20000000c00 */
[----:B------:R-:W-:Y:S01]  /*1ff0*/  ISETP.GE.AND P0, PT, R134, 0x1, PT ;  /* 0x000000018600780c */ /* 0x000fe20003f06270 */
[----:B-1----:R-:W-:Y:S01]  /*2000*/  VIADD R2, R2, 0xb0 ;  /* 0x000000b002027836 */ /* 0x002fe20000000000 */
[----:B------:R-:W-:Y:S01]  /*2010*/  @!PT LDS RZ, [RZ] ;  /* 0x00000000fffff984 */ /* 0x000fe20000000800 */
[----:B------:R-:W-:Y:S01]  /*2020*/  @!PT LDS RZ, [RZ] ;  /* 0x00000000fffff984 */ /* 0x000fe20000000800 */
[----:B------:R-:W-:Y:S01]  /*2030*/  @!PT LDS RZ, [RZ] ;  /* 0x00000000fffff984 */ /* 0x000fe20000000800 */
[----:B------:R-:W-:Y:S01]  /*2040*/  @!PT LDS RZ, [RZ] ;  /* 0x00000000fffff984 */ /* 0x000fe20000000800 */
[----:B------:R1:W-:Y:S06]  /*2050*/  MEMBAR.ALL.CTA ;  /* 0x0000000000007992 */ /* 0x0003ec0000008000 */
[----:B-1----:R-:W1:Y:S01]  /*2060*/  FENCE.VIEW.ASYNC.S ;  /* 0x00000000000073c6 */ /* 0x002e620000000000 */
[----:B------:R-:W-:-:S04]  /*2070*/  PRMT R2, RZ, 0x654, R2 ;  /* 0x00000654ff027816 */ /* 0x000fc80000000002 */
[----:B-1----:R1:W-:Y:S01]  /*2080*/  SYNCS.ARRIVE.TRANS64.RED.A1T0 RZ, [R2+URZ], RZ ;  /* 0x000000ff02ff79a7 */ /* 0x0023e200081004ff */
[----:B--2---:R-:W-:-:S13]  /*2090*/  LOP3.LUT P2, RZ, R6, 0x1, RZ, 0xc0, !PT ;  /* 0x0000000106ff7812 */ /* 0x004fda000784c0ff */
[----:B------:R-:W-:Y:S01]  /*20a0*/  @P2 SHF.R.U32.HI R3, RZ, 0x10, R5 ;  /* 0x00000010ff032819 */ /* 0x000fe20000011605 */
[----:B------:R-:W-:Y:S01]  /*20b0*/  VOTEU.ANY UP0, P2 ;  /* 0x0000000000ff7886 */ /* 0x000fe20001000100 */
[----:B------:R-:W-:Y:S02]  /*20c0*/  @P2 MOV R11, R4 ;  /* 0x00000004000b2202 */ /* 0x000fe40000000f00 */
[----:B------:R-:W-:Y:S02]  /*20d0*/  @P2 R2UR.BROADCAST UR8, R3 ;  /* 0x00000000030822ca */ /* 0x000fe400008e0000 */
[----:B------:R-:W-:-:S11]  /*20e0*/  @P2 LOP3.LUT R8, R5, 0xffff, RZ, 0xc0, !PT ;  /* 0x0000ffff05082812 */ /* 0x000fd600078ec0ff */
[----:B------:R-:W-:Y:S01]  /*20f0*/  @UP0 UMOV UR44, UR8 ;  /* 0x00000008002c0c82 */ /* 0x000fe20008000000 */
[----:B-1----:R-:W-:Y:S05]  /*2100*/  @!P0 BRA `(.L_x_40) ;  /* 0x0000000000b88947 */ /* 0x002fea0003800000 */
[----:B------:R-:W3:Y:S01]  /*2110*/  LDC.64 R4, c[0x0][0xb18] ;  /* 0x0002c600ff047b82 */ /* 0x000ee20000000a00 */
[----:B------:R-:W-:-:S07]  /*2120*/  ISETP.NE.AND P3, PT, R134, 0x1, PT ;  /* 0x000000018600780c */ /* 0x000fce0003f65270 */
[----:B------:R-:W1:Y:S08]  /*2130*/  LDC.64 R6, c[0x0][0xb10] ;  /* 0x0002c400ff067b82 */ /* 0x000e700000000a00 */
[----:B------:R-:W2:Y:S08]  /*2140*/  LDC R17, c[0x0][0xb20] ;  /* 0x0002c800ff117b82 */ /* 0x000eb00000000800 */
[----:B------:R-:W4:Y:S01]  /*2150*/  LDC R18, c[0x0][0xb0c] ;  /* 0x0002c300ff127b82 */ /* 0x000f220000000800 */
[----:B---3--:R-:W-:Y:S01]  /*2160*/  IMAD.HI.U32 R22, R0, R5, RZ ;  /* 0x0000000500167227 */ /* 0x008fe200078e00ff */
[----:B------:R-:W-:-:S06]  /*2170*/  ISETP.NE.AND P0, PT, R4, 0x1, PT ;  /* 0x000000010400780c */ /* 0x000fcc0003f05270 */
[----:B------:R-:W3:Y:S01]  /*2180*/  LDC.64 R2, c[0x0][0xb28] ;  /* 0x0002ca00ff027b82 */ /* 0x000ee20000000a00 */
[----:B-1----:R-:W-:-:S04]  /*2190*/  IMAD.HI.U32 R20, R9, R6, RZ ;  /* 0x0000000609147227 */ /* 0x002fc800078e00ff */
[----:B------:R-:W-:Y:S01]  /*21a0*/  IMAD.HI.U32 R24, R11, R6, RZ ;  /* 0x000000060b187227 */ /* 0x000fe200078e00ff */
[----:B------:R-:W-:Y:S02]  /*21b0*/  SHF.R.U32.HI R20, RZ, R7, R20 ;  /* 0x00000007ff147219 */ /* 0x000fe40000011614 */
[----:B--2---:R-:W-:Y:S01]  /*21c0*/  SHF.R.U32.HI R19, RZ, R17, R22 ;  /* 0x00000011ff137219 */ /* 0x004fe20000011616 */
[----:B------:R-:W-:Y:S01]  /*21d0*/  IMAD.HI.U32 R22, R8, R5, RZ ;  /* 0x0000000508167227 */ /* 0x000fe200078e00ff */
[----:B------:R-:W-:Y:S02]  /*21e0*/  SHF.R.U32.HI R24, RZ, R7, R24 ;  /* 0x00000007ff187219 */ /* 0x000fe40000011618 */
[----:B------:R-:W-:Y:S02]  /*21f0*/  SEL R19, R0, R19, !P0 ;  /* 0x0000001300137207 */ /* 0x000fe40004000000 */
[----:B------:R-:W-:Y:S02]  /*2200*/  SHF.R.U32.HI R17, RZ, R17, R22 ;  /* 0x00000011ff117219 */ /* 0x000fe40000011616 */
[----:B----4-:R-:W-:-:S02]  /*2210*/  ISETP.NE.AND P1, PT, R18, 0x1, PT ;  /* 0x000000011200780c */ /* 0x010fc40003f25270 */
[----:B------:R-:W-:Y:S02]  /*2220*/  SEL R17, R8, R17, !P0 ;  /* 0x0000001108117207 */ /* 0x000fe40004000000 */
[----:B------:R-:W-:Y:S02]  /*2230*/  SEL R21, R9, R20, !P1 ;  /* 0x0000001409157207 */ /* 0x000fe40004800000 */
[----:B------:R-:W-:Y:S01]  /*2240*/  SEL R5, R11, R24, !P1 ;  /* 0x000000180b057207 */ /* 0x000fe20004800000 */
[----:B---3--:R-:W-:Y:S01]  /*2250*/  IMAD.HI.U32 R20, R19, R2, RZ ;  /* 0x0000000213147227 */ /* 0x008fe200078e00ff */
[----:B------:R-:W-:-:S03]  /*2260*/  IADD3 R7, PT, PT, -R17, RZ, RZ ;  /* 0x000000ff11077210 */ /* 0x000fc60007ffe1ff */
        /* <DEDUP_REMOVED lines=11> */
[----:B------:R-:W-:-:S04]  /*2320*/  @!P0 IMAD.HI.U32 R20, R5, R2, RZ ;  /* 0x0000000205148227 */ /* 0x000fc800078e00ff */
[----:B------:R-:W-:Y:S01]  /*2330*/  IMAD.MOV R2, RZ, RZ, -R6 ;  /* 0x000000ffff027224 */ /* 0x000fe200078e0a06 */
[----:B------:R-:W-:-:S03]  /*2340*/  @!P0 SHF.R.U32.HI R20, RZ, R3, R20 ;  /* 0x00000003ff148219 */ /* 0x000fc60000011614 */
[----:B------:R-:W-:Y:S01]  /*2350*/  IMAD R2, R134, R2, R17 ;  /* 0x0000000286027224 */ /* 0x000fe200078e0211 */
        /* <DEDUP_REMOVED lines=9> */
.L_x_40:
[----:B------:R-:W1:Y:S02]  /*23f0*/  LDCU UR8, c[0x0][0xb30] ;  /* 0x00016600ff0877ac */ /* 0x000e640008000800 */
[----:B-1----:R-:W-:-:S09]  /*2400*/  UISETP.NE.AND UP0, UPT, UR8, 0x1, UPT ;  /* 0x000000010800788c */ /* 0x002fd2000bf05270 */
[----:B------:R-:W-:Y:S05]  /*2410*/  BRA.U UP0, `(.L_x_41) ;  /* 0x0000000100407547 */ /* 0x000fea000b800000 */
[----:B------:R-:W1:Y:S08]  /*2420*/  LDC.64 R4, c[0x0][0xb10] ;  /* 0x0002c400ff047b82 */ /* 0x000e700000000a00 */
[----:B------:R-:W2:Y:S08]  /*2430*/  LDC.64 R2, c[0x0][0xb18] ;  /* 0x0002c600ff027b82 */ /* 0x000eb00000000a00 */
[----:B------:R-:W4:Y:S08]  /*2440*/  LDC R6, c[0x0][0xb20] ;  /* 0x0002c800ff067b82 */ /* 0x000f300000000800 */
[----:B------:R-:W3:Y:S01]  /*2450*/  LDC R18, c[0x0][0xb0c] ;  /* 0x0002c300ff127b82 */ /* 0x000ee20000000800 */
[----:B-1----:R-:W-:-:S05]  /*2460*/  IMAD.HI.U32 R4, R11, R4, RZ ;  /* 0x000000040b047227 */ /* 0x002fca00078e00ff */
[----:B------:R-:W-:Y:S01]  /*2470*/  SHF.R.U32.HI R4, RZ, R5, R4 ;  /* 0x00000005ff047219 */ /* 0x000fe20000011604 */
[----:B--2---:R-:W-:Y:S01]  /*2480*/  IMAD.HI.U32 R3, R8, R3, RZ ;  /* 0x0000000308037227 */ /* 0x004fe200078e00ff */
[----:B------:R-:W-:-:S04]  /*2490*/  ISETP.NE.AND P0, PT, R2, 0x1, PT ;  /* 0x000000010200780c */ /* 0x000fc80003f05270 */
[----:B----4-:R-:W-:-:S04]  /*24a0*/  SHF.R.U32.HI R3, RZ, R6, R3 ;  /* 0x00000006ff037219 */ /* 0x010fc80000011603 */
[----:B------:R-:W-:Y:S02]  /*24b0*/  SEL R3, R8, R3, !P0 ;  /* 0x0000000308037207 */ /* 0x000fe40004000000 */
[----:B---3--:R-:W-:-:S04]  /*24c0*/  ISETP.NE.AND P1, PT, R18, 0x1, PT ;  /* 0x000000011200780c */ /* 0x008fc80003f25270 */
[----:B------:R-:W-:-:S05]  /*24d0*/  SEL R4, R11, R4, !P1 ;  /* 0x000000040b047207 */ /* 0x000fca0004800000 */
[----:B------:R-:W-:Y:S02]  /*24e0*/  IMAD.IADD R5, R3, 0x1, -R4 ;  /* 0x0000000103057824 */ /* 0x000fe400078e0a04 */
[----:B------:R-:W-:Y:S02]  /*24f0*/  IMAD.IADD R3, R4, 0x1, -R3 ;  /* 0x0000000104037824 */ /* 0x000fe400078e0a03 */
[----:B------:R-:W-:Y:S02]  /*2500*/  IMAD R11, R5, R18, R11 ;  /* 0x00000012050b7224 */ /* 0x000fe400078e020b */
[----:B------:R-:W-:-:S07]  /*2510*/  IMAD R8, R3, R2, R8 ;  /* 0x0000000203087224 */ /* 0x000fce00078e0208 */
.L_x_41:
[----:B------:R-:W-:Y:S01]  /*2520*/  VIADD R14, R14, 0x1 ;  /* 0x000000010e0e7836 */ /* 0x000fe20000000000 */
[----:B------:R-:W-:Y:S01]  /*2530*/  PLOP3.LUT P1, PT, PT, PT, PT, 0x80, 0x8 ;  /* 0x000000000008781c */ /* 0x000fe20003f2f070 */
[----:B------:R-:W-:-:S03]  /*2540*/  IMAD.IADD R5, R11, 0x1, R180 ;  /* 0x000000010b057824 */ /* 0x000fc600078e02b4 */
[----:B------:R-:W-:-:S04]  /*2550*/  ISETP.NE.AND P0, PT, R14, 0x2, PT ;  /* 0x000000020e00780c */ /* 0x000fc80003f05270 */
[----:B------:R-:W-:Y:S02]  /*2560*/  SEL R2, RZ, 0x1, P0 ;  /* 0x00000001ff027807 */ /* 0x000fe40000000000 */
[----:B------:R-:W-:Y:S02]  /*2570*/  SEL R14, R14, RZ, P0 ;  /* 0x000000ff0e0e7207 */ /* 0x000fe40000000000 */
[----:B------:R-:W-:Y:S01]  /*2580*/  LOP3.LUT R13, R13, R2, RZ, 0x3c, !PT ;  /* 0x000000020d0d7212 */ /* 0x000fe200078e3cff */
[----:B------:R-:W-:Y:S01]  /*2590*/  IMAD.IADD R2, R8, 0x1, R193 ;  /* 0x0000000108027824 */ /* 0x000fe200078e02c1 */
[----:B------:R-:W-:Y:S06]  /*25a0*/  @P2 BRA `(.L_x_42) ;  /* 0xfffffff000642947 */ /* 0x000fec000383ffff */
[----:B------:R-:W-:Y:S01]  /*25b0*/  UIADD3 UR4, UPT, UPT, UR4, 0x28, URZ ;  /* 0x0000002804047890 */ /* 0x000fe2000fffe0ff */
[----:B------:R-:W-:-:S03]  /*25c0*/  SHF.L.U32 R3, R15, 0x1f, RZ ;  /* 0x0000001f0f037819 */ /* 0x000fc600000006ff */
[----:B------:R-:W-:-:S09]  /*25d0*/  ULEA UR5, UR13, UR4, 0x3 ;  /* 0x000000040d057291 */ /* 0x000fd2000f8e18ff */
[----:B------:R-:W1:Y:S02]  /*25e0*/  SYNCS.PHASECHK.TRANS64.TRYWAIT P0, [UR5], R3 ;  /* 0x00000003ff0075a7 */ /* 0x000e640008001105 */
[----:B-1----:R-:W-:Y:S05]  /*25f0*/  @!P0 BRA `(.L_x_43) ;  /* 0x00000090005c8947 */ /* 0x002fea0003800000 */
.L_x_154:
[----:B------:R-:W-:-:S04]  /*2600*/  UIADD3 UR6, UPT, UPT, UR13, 0x1, URZ ;  /* 0x000000010d067890 */ /* 0x000fc8000fffe0ff */
[----:B------:R-:W-:-:S04]  /*2610*/  UISETP.NE.AND UP0, UPT, UR6, 0x5, UPT ;  /* 0x000000050600788c */ /* 0x000fc8000bf05270 */
[----:B------:R-:W-:Y:S02]  /*2620*/  USEL UR7, URZ, 0x1, UP0 ;  /* 0x00000001ff077887 */ /* 0x000fe40008000000 */
[----:B------:R-:W-:-:S04]  /*2630*/  USEL UR6, UR6, URZ, UP0 ;  /* 0x000000ff06067287 */ /* 0x000fc80008000000 */
[----:B------:R-:W-:Y:S01]  /*2640*/  ULEA UR5, UR6, UR4, 0x3 ;  /* 0x0000000406057291 */ /* 0x000fe2000f8e18ff */
[----:B------:R-:W-:-:S04]  /*2650*/  LOP3.LUT R2, R15, UR7, RZ, 0x3c, !PT ;  /* 0x000000070f027c12 */ /* 0x000fc8000f8e3cff */
[----:B-1----:R-:W-:-:S04]  /*2660*/  SHF.L.U32 R3, R2, 0x1f, RZ ;  /* 0x0000001f02037819 */ /* 0x002fc800000006ff */
[----:B------:R-:W1:Y:S02]  /*2670*/  SYNCS.PHASECHK.TRANS64.TRYWAIT P0, [UR5], R3 ;  /* 0x00000003ff0075a7 */ /* 0x000e640008001105 */
[----:B-1----:R-:W-:Y:S05]  /*2680*/  @!P0 BRA `(.L_x_44) ;  /* 0x0000009000508947 */ /* 0x002fea0003800000 */
.L_x_156:
        /* <DEDUP_REMOVED lines=9> */
.L_x_158:
        /* <DEDUP_REMOVED lines=9> */
.L_x_160:
[----:B------:R-:W-:-:S04]  /*27b0*/  UIADD3 UR6, UPT, UPT, UR6, 0x1, URZ ;  /* 0x0000000106067890 */ /* 0x000fc8000fffe0ff */
[----:B------:R-:W-:-:S04]  /*27c0*/  UISETP.NE.AND UP0, UPT, UR6, 0x5, UPT ;  /* 0x000000050600788c */ /* 0x000fc8000bf05270 */
[----:B------:R-:W-:Y:S02]  /*27d0*/  USEL UR5, URZ, 0x1, UP0 ;  /* 0x00000001ff057887 */ /* 0x000fe40008000000 */
[----:B------:R-:W-:-:S04]  /*27e0*/  USEL UR6, UR6, URZ, UP0 ;  /* 0x000000ff06067287 */ /* 0x000fc80008000000 */
[----:B------:R-:W-:Y:S01]  /*27f0*/  ULEA UR6, UR6, UR4, 0x3 ;  /* 0x0000000406067291 */ /* 0x000fe2000f8e18ff */
[----:B-1----:R-:W-:-:S04]  /*2800*/  LOP3.LUT R3, R2, UR5, RZ, 0x3c, !PT ;  /* 0x0000000502037c12 */ /* 0x002fc8000f8e3cff */
[----:B------:R-:W-:Y:S01]  /*2810*/  SHF.L.U32 R3, R3, 0x1f, RZ ;  /* 0x0000001f03037819 */ /* 0x000fe200000006ff */
[----:B---3--:R-:W-:-:S07]  /*2820*/  IMAD.U32 R0, RZ, RZ, UR6 ;  /* 0x00000006ff007e24 */ /* 0x008fce000f8e00ff */
.L_x_47:
[----:B-1----:R1:W2:Y:S02]  /*2830*/  SYNCS.PHASECHK.TRANS64.TRYWAIT P0, [R0+URZ], R3 ;  /* 0x00000003000075a7 */ /* 0x0022a400080011ff */
[----:B--2---:R-:W-:Y:S05]  /*2840*/  @!P0 NANOSLEEP.SYNCS 0x989680 ;  /* 0x009896800000895d */ /* 0x004fea0003900000 */
[----:B------:R-:W2:Y:S02]  /*2850*/  @!P0 SYNCS.PHASECHK.TRANS64 P0, [R0+URZ], R3 ;  /* 0x00000003000085a7 */ /* 0x000ea400080010ff */
[----:B--2---:R-:W-:Y:S05]  /*2860*/  @P0 EXIT ;  /* 0x000000000000094d */ /* 0x004fea0003800000 */
[----:B------:R-:W-:Y:S05]  /*2870*/  BRA `(.L_x_47) ;  /* 0xfffffffc00ec7947 */ /* 0x000fea000383ffff */
.L_x_22:
[----:B------:R-:W-:-:S04]  /*2880*/  UISETP.NE.AND UP1, UPT, UR37, URZ, UPT ;  /* 0x000000ff2500728c */ /* 0x000fc8000bf25270 */
[----:B------:R-:W-:-:S09]  /*2890*/  UISETP.NE.OR UP1, UPT, UR10, 0x1, UP1 ;  /* 0x000000010a00788c */ /* 0x000fd20008f25670 */
[----:B------:R-:W-:Y:S05]  /*28a0*/  BRA.U UP1, `(.L_x_48) ;  /* 0x0000000501487547 */ /* 0x000fea000b800000 */
[----:B------:R-:W-:Y:S01]  /*28b0*/  ISETP.GE.U32.AND P2, PT, R3, 0x2, PT ;  /* 0x000000020300780c */ /* 0x000fe20003f46070 */
[----:B------:R-:W-:Y:S01]  /*28c0*/  IMAD.MOV.U32 R12, RZ, RZ, 0x1 ;  /* 0x00000001ff0c7424 */ /* 0x000fe200078e00ff */
[----:B------:R-:W-:Y:S02]  /*28d0*/  CS2R R10, SRZ ;  /* 0x00000000000a7805 */ /* 0x000fe4000001ff00 */
[----:B------:R-:W-:Y:S01]  /*28e0*/  CS2R R8, SRZ ;  /* 0x0000000000087805 */ /* 0x000fe2000001ff00 */
[----:B------:R-:W-:Y:S01]  /*28f0*/  UMOV UR4, 0x400 ;  /* 0x0000040000047882 */ /* 0x000fe20000000000 */
[----:B------:R-:W-:Y:S01]  /*2900*/  UMOV UR6, URZ ;  /* 0x000000ff00067c82 */ /* 0x000fe20008000000 */
[----:B------:R-:W-:-:S12]  /*2910*/  ULEA UR37, UR37, UR4, 0x18 ;  /* 0x0000000425257291 */ /* 0x000fd8000f8ec0ff */
.L_x_52:
[----:B------:R-:W-:Y:S02]  /*2920*/  LEA R0, R8, UR37, 0x3 ;  /* 0x0000002508007c11 */ /* 0x000fe4000f8e18ff */
[----:B------:R-:W-:-:S03]  /*2930*/  SHF.L.U32 R5, R9, 0x1f, RZ ;  /* 0x0000001f09057819 */ /* 0x000fc600000006ff */
[----:B------:R-:W-:Y:S01]  /*2940*/  VIADD R4, R0, 0xf0 ;  /* 0x000000f000047836 */ /* 0x000fe20000000000 */
[----:B------:R-:W1:Y:S02]  /*2950*/  SYNCS.PHASECHK.TRANS64.TRYWAIT P0, [R0+URZ+0xe0], R5 ;  /* 0x0000e005000075a7 */ /* 0x000e6400080011ff */
[----:B-1----:R-:W-:Y:S05]  /*2960*/  @!P0 BRA `(.L_x_49) ;  /* 0x0000008c00e08947 */ /* 0x002fea0003800000 */
.L_x_161:
[----:B------:R-:W-:Y:S01]  /*2970*/  ULEA UR5, UR6, UR37, 0x3 ;  /* 0x0000002506057291 */ /* 0x000fe2000f8e18ff */
[----:B------:R-:W-:Y:S01]  /*2980*/  PRMT R4, RZ, 0x654, R4 ;  /* 0x00000654ff047816 */ /* 0x000fe20000000004 */
[----:B-1----:R-:W-:Y:S01]  /*2990*/  @!P2 IMAD.MOV.U32 R5, RZ, RZ, 0x10 ;  /* 0x00000010ff05a424 */ /* 0x002fe200078e00ff */
[----:B------:R-:W-:Y:S01]  /*29a0*/  SHF.L.U32 R7, R12, 0x1f, RZ ;  /* 0x0000001f0c077819 */ /* 0x000fe200000006ff */
[----:B------:R-:W-:Y:S01]  /*29b0*/  UIADD3 UR4, UPT, UPT, UR5, 0xa0, URZ ;  /* 0x000000a005047890 */ /* 0x000fe2000fffe0ff */
[----:B------:R1:W-:Y:S05]  /*29c0*/  SYNCS.ARRIVE.TRANS64.RED.A1T0 RZ, [R4+URZ], RZ ;  /* 0x000000ff04ff79a7 */ /* 0x0003ea00081004ff */
[----:B------:R-:W-:Y:S01]  /*29d0*/  IMAD.U32 R0, RZ, RZ, UR4 ;  /* 0x00000004ff007e24 */ /* 0x000fe2000f8e00ff */
[----:B------:R-:W2:Y:S04]  /*29e0*/  SYNCS.PHASECHK.TRANS64.TRYWAIT P0, [UR5+0xb0], R7 ;  /* 0x0000b007ff0075a7 */ /* 0x000ea80008001105 */
[----:B------:R-:W-:Y:S01]  /*29f0*/  PRMT R13, R3, 0x654, R0 ;  /* 0x00000654030d7816 */ /* 0x000fe20000000000 */
[----:B-12---:R-:W-:Y:S06]  /*2a00*/  @!P0 BRA `(.L_x_50) ;  /* 0x0000008c00cc8947 */ /* 0x006fec0003800000 */
.L_x_163:
[----:B------:R-:W-:Y:S01]  /*2a10*/  ULEA UR4, UR6, UR37, 0x4 ;  /* 0x0000002506047291 */ /* 0x000fe2000f8e20ff */
[----:B------:R-:W-:Y:S01]  /*2a20*/  SEL R2, R13, R2, !P2 ;  /* 0x000000020d027207 */ /* 0x000fe20005000000 */
[----:B------:R-:W-:Y:S01]  /*2a30*/  UIADD3 UR5, UPT, UPT, UR5, 0xa0, URZ ;  /* 0x000000a005057890 */ /* 0x000fe2000fffe0ff */
[----:B-1----:R-:W-:Y:S01]  /*2a40*/  LEA R0, R11, UR37, 0x3 ;  /* 0x000000250b007c11 */ /* 0x002fe2000f8e18ff */
[----:B------:R-:W-:Y:S01]  /*2a50*/  UIADD3 UR4, UPT, UPT, UR4, 0x110, URZ ;  /* 0x0000011004047890 */ /* 0x000fe2000fffe0ff */
[----:B------:R1:W-:Y:S01]  /*2a60*/  @!P2 SYNCS.ARRIVE.TRANS64.RED RZ, [R2+URZ], R5 ;  /* 0x0000000502ffa9a7 */ /* 0x0003e200080004ff */
[----:B------:R-:W-:Y:S01]  /*2a70*/  UIADD3 UR6, UPT, UPT, UR6, 0x1, URZ ;  /* 0x0000000106067890 */ /* 0x000fe2000fffe0ff */
[----:B------:R-:W-:-:S03]  /*2a80*/  VIADD R8, R8, 0x1 ;  /* 0x0000000108087836 */ /* 0x000fc60000000000 */
[----:B------:R-:W-:Y:S02]  /*2a90*/  UISETP.NE.AND UP0, UPT, UR6, 0x2, UPT ;  /* 0x000000020600788c */ /* 0x000fe4000bf05270 */
[----:B------:R-:W-:Y:S01]  /*2aa0*/  ISETP.NE.AND P0, PT, R8, 0x2, PT ;  /* 0x000000020800780c */ /* 0x000fe20003f05270 */
[----:B------:R-:W-:Y:S06]  /*2ab0*/  UGETNEXTWORKID.BROADCAST [UR4], [UR5] ;  /* 0x00000000040073ca */ /* 0x000fec0008000100 */
[----:B------:R-:W-:Y:S02]  /*2ac0*/  USEL UR4, URZ, 0x1, UP0 ;  /* 0x00000001ff047887 */ /* 0x000fe40008000000 */
[----:B------:R-:W-:-:S04]  /*2ad0*/  USEL UR6, UR6, URZ, UP0 ;  /* 0x000000ff06067287 */ /* 0x000fc80008000000 */
[----:B------:R-:W-:Y:S02]  /*2ae0*/  LOP3.LUT R12, R12, UR4, RZ, 0x3c, !PT ;  /* 0x000000040c0c7c12 */ /* 0x000fe4000f8e3cff */
[----:B-1----:R-:W-:-:S04]  /*2af0*/  SHF.L.U32 R5, R10, 0x1f, RZ ;  /* 0x0000001f0a057819 */ /* 0x002fc800000006ff */
[----:B------:R-:W1:Y:S02]  /*2b00*/  SYNCS.PHASECHK.TRANS64.TRYWAIT P1, [R0+URZ+0xa0], R5 ;  /* 0x0000a005000075a7 */ /* 0x000e6400080211ff */
[----:B-1----:R-:W-:Y:S05]  /*2b10*/  @!P1 BRA `(.L_x_51) ;  /* 0x0000008c00a09947 */ /* 0x002fea0003800000 */
.L_x_164:
[C---:B------:R-:W-:Y:S01]  /*2b20*/  LEA R4, R11.reuse, UR37, 0x4 ;  /* 0x000000250b047c11 */ /* 0x040fe2000f8e20ff */
[----:B-1----:R-:W-:Y:S01]  /*2b30*/  VIADD R0, R0, 0xb0 ;  /* 0x000000b000007836 */ /* 0x002fe20000000000 */
[----:B------:R-:W-:Y:S01]  /*2b40*/  SEL R8, R8, RZ, P0 ;  /* 0x000000ff08087207 */ /* 0x000fe20000000000 */
[----:B------:R-:W-:-:S03]  /*2b50*/  VIADD R11, R11, 0x1 ;  /* 0x000000010b0b7836 */ /* 0x000fc60000000000 */
[----:B------:R-:W1:Y:S01]  /*2b60*/  LDS.128 R4, [R4+0x110] ;  /* 0x0001100004047984 */ /* 0x000e620000000c00 */
[----:B------:R-:W-:Y:S02]  /*2b70*/  PRMT R0, RZ, 0x654, R0 ;  /* 0x00000654ff007816 */ /* 0x000fe40000000000 */
[C---:B------:R-:W-:Y:S01]  /*2b80*/  ISETP.NE.AND P1, PT, R11.reuse, 0x2, PT ;  /* 0x000000020b00780c */ /* 0x040fe20003f25270 */
[----:B------:R-:W-:Y:S01]  /*2b90*/  @!PT LDS RZ, [RZ] ;  /* 0x00000000fffff984 */ /* 0x000fe20000000800 */
[----:B------:R-:W-:Y:S01]  /*2ba0*/  @!PT LDS RZ, [RZ] ;  /* 0x00000000fffff984 */ /* 0x000fe20000000800 */
[----:B------:R-:W-:Y:S01]  /*2bb0*/  @!PT LDS RZ, [RZ] ;  /* 0x00000000fffff984 */ /* 0x000fe20000000800 */
[----:B------:R-:W-:Y:S01]  /*2bc0*/  @!PT LDS RZ, [RZ] ;  /* 0x00000000fffff984 */ /* 0x000fe20000000800 */
[----:B------:R2:W-:Y:S06]  /*2bd0*/  MEMBAR.ALL.CTA ;  /* 0x0000000000007992 */ /* 0x0005ec0000008000 */
[----:B--2---:R-:W2:Y:S01]  /*2be0*/  FENCE.VIEW.ASYNC.S ;  /* 0x00000000000073c6 */ /* 0x004ea20000000000 */
[----:B------:R-:W-:Y:S01]  /*2bf0*/  SEL R11, R11, RZ, P1 ;  /* 0x000000ff0b0b7207 */ /* 0x000fe20000800000 */
[----:B--2---:R2:W-:Y:S01]  /*2c00*/  SYNCS.ARRIVE.TRANS64.RED.A1T0 RZ, [R0+URZ], RZ ;  /* 0x000000ff00ff79a7 */ /* 0x0045e200081004ff */
[----:B-1----:R-:W-:-:S02]  /*2c10*/  LOP3.LUT P3, RZ, R6, 0x1, RZ, 0xc0, !PT ;  /* 0x0000000106ff7812 */ /* 0x002fc4000786c0ff */
[----:B------:R-:W-:-:S04]  /*2c20*/  SEL R5, RZ, 0x1, P1 ;  /* 0x00000001ff057807 */ /* 0x000fc80000800000 */
[----:B------:R-:W-:Y:S02]  /*2c30*/  LOP3.LUT R10, R10, R5, RZ, 0x3c, !PT ;  /* 0x000000050a0a7212 */ /* 0x000fe400078e3cff */
[----:B--2---:R-:W-:-:S04]  /*2c40*/  SEL R0, RZ, 0x1, P0 ;  /* 0x00000001ff007807 */ /* 0x004fc80000000000 */
[----:B------:R-:W-:Y:S01]  /*2c50*/  LOP3.LUT R9, R9, R0, RZ, 0x3c, !PT ;  /* 0x0000000009097212 */ /* 0x000fe200078e3cff */
[----:B------:R-:W-:Y:S06]  /*2c60*/  @P3 BRA `(.L_x_52) ;  /* 0xfffffffc002c3947 */ /* 0x000fec000383ffff */
[----:B------:R-:W-:Y:S01]  /*2c70*/  ULEA UR5, UR6, UR37, 0x3 ;  /* 0x0000002506057291 */ /* 0x000fe2000f8e18ff */
[----:B------:R-:W-:-:S08]  /*2c80*/  SHF.L.U32 R3, R12, 0x1f, RZ ;  /* 0x0000001f0c037819 */ /* 0x000fd000000006ff */
[----:B------:R-:W1:Y:S02]  /*2c90*/  SYNCS.PHASECHK.TRANS64 P0, [UR5+0xb0], R3 ;  /* 0x0000b003ff0075a7 */ /* 0x000e640008001005 */
[----:B-1----:R-:W-:Y:S05]  /*2ca0*/  @P0 BRA `(.L_x_53) ;  /* 0x0000000000080947 */ /* 0x002fea0003800000 */
[----:B------:R-:W1:Y:S02]  /*2cb0*/  SYNCS.PHASECHK.TRANS64.TRYWAIT P0, [UR5+0xb0], R3 ;  /* 0x0000b003ff0075a7 */ /* 0x000e640008001105 */
[----:B-1----:R-:W-:Y:S05]  /*2cc0*/  @!P0 BRA `(.L_x_54) ;  /* 0x0000008c00488947 */ /* 0x002fea0003800000 */
.L_x_53:
[----:B------:R-:W-:-:S04]  /*2cd0*/  UIADD3 UR4, UPT, UPT, UR6, 0x1, URZ ;  /* 0x0000000106047890 */ /* 0x000fc8000fffe0ff */
[----:B------:R-:W-:-:S04]  /*2ce0*/  UISETP.NE.AND UP0, UPT, UR4, 0x2, UPT ;  /* 0x000000020400788c */ /* 0x000fc8000bf05270 */
[----:B------:R-:W-:Y:S02]  /*2cf0*/  USEL UR7, URZ, 0x1, UP0 ;  /* 0x00000001ff077887 */ /* 0x000fe40008000000 */
[----:B------:R-:W-:-:S04]  /*2d00*/  USEL UR4, UR4, URZ, UP0 ;  /* 0x000000ff04047287 */ /* 0x000fc80008000000 */
[----:B------:R-:W-:Y:S01]  /*2d10*/  ULEA UR4, UR4, UR37, 0x3 ;  /* 0x0000002504047291 */ /* 0x000fe2000f8e18ff */
[----:B-1----:R-:W-:-:S04]  /*2d20*/  LOP3.LUT R3, R12, UR7, RZ, 0x3c, !PT ;  /* 0x000000070c037c12 */ /* 0x002fc8000f8e3cff */
[----:B------:R-:W-:-:S04]  /*2d30*/  SHF.L.U32 R0, R3, 0x1f, RZ ;  /* 0x0000001f03007819 */ /* 0x000fc800000006ff */
[----:B------:R-:W1:Y:S02]  /*2d40*/  SYNCS.PHASECHK.TRANS64 P0, [UR4+0xb0], R0 ;  /* 0x0000b000ff0075a7 */ /* 0x000e640008001004 */
[----:B-1----:R-:W-:Y:S05]  /*2d50*/  @P0 EXIT ;  /* 0x000000000000094d */ /* 0x002fea0003800000 */
[----:B------:R-:W-:Y:S02]  /*2d60*/  SHF.L.U32 R3, R3, 0x1f, RZ ;  /* 0x0000001f03037819 */ /* 0x000fe400000006ff */
[----:B------:R-:W-:-:S07]  /*2d70*/  MOV R0, UR4 ;  /* 0x0000000400007c02 */ /* 0x000fce0008000f00 */
.L_x_55:
[----:B-1----:R1:W2:Y:S02]  /*2d80*/  SYNCS.PHASECHK.TRANS64.TRYWAIT P0, [R0+URZ+0xb0], R3 ;  /* 0x0000b003000075a7 */ /* 0x0022a400080011ff */
[----:B--2---:R-:W-:Y:S05]  /*2d90*/  @!P0 NANOSLEEP.SYNCS 0x989680 ;  /* 0x009896800000895d */ /* 0x004fea0003900000 */
[----:B------:R-:W2:Y:S02]  /*2da0*/  @!P0 SYNCS.PHASECHK.TRANS64 P0, [R0+URZ+0xb0], R3 ;  /* 0x0000b003000085a7 */ /* 0x000ea400080010ff */
[----:B--2---:R-:W-:Y:S05]  /*2db0*/  @P0 EXIT ;  /* 0x000000000000094d */ /* 0x004fea0003800000 */
[----:B------:R-:W-:Y:S05]  /*2dc0*/  BRA `(.L_x_55) ;  /* 0xfffffffc00ec7947 */ /* 0x000fea000383ffff */
.L_x_48:
[----:B------:R-:W-:Y:S05]  /*2dd0*/  BRA.U UP4, `(.L_x_56) ;  /* 0x0000001104907547 */ /* 0x000fea000b800000 */
[----:B------:R-:W-:Y:S01]  /*2de0*/  UMOV UR6, 0x40 ;  /* 0x0000004000067882 */ /* 0x000fe20000000000 */
[----:B------:R-:W-:Y:S01]  /*2df0*/  NOP ;  /* 0x0000000000007918 */ /* 0x000fe20000000000 */
[----:B------:R-:W-:Y:S01]  /*2e00*/  ULEA UR6, UR37, UR6, 0x18 ;  /* 0x0000000625067291 */ /* 0x000fe2000f8ec0ff */
[----:B------:R-:W-:Y:S02]  /*2e10*/  UMOV UR7, 0x400 ;  /* 0x0000040000077882 */ /* 0x000fe40000000000 */
[----:B------:R-:W-:-:S06]  /*2e20*/  ULEA UR37, UR37, UR7, 0x18 ;  /* 0x0000000725257291 */ /* 0x000fcc000f8ec0ff */
[----:B------:R-:W1:Y:S02]  /*2e30*/  LDS.U8 R0, [UR6+0x1c] ;  /* 0x00001c06ff007984 */ /* 0x000e640008000000 */
[----:B-1----:R-:W-:-:S13]  /*2e40*/  ISETP.NE.AND P0, PT, R0, RZ, PT ;  /* 0x000000ff0000720c */ /* 0x002fda0003f05270 */
[----:B------:R-:W-:Y:S05]  /*2e50*/  @P0 BRA `(.L_x_57) ;  /* 0x0000000400080947 */ /* 0x000fea0003800000 */
[----:B------:R-:W-:Y:S02]  /*2e60*/  UISETP.NE.U32.AND UP0, UPT, UR5, 0x1, UPT ;  /* 0x000000010500788c */ /* 0x000fe4000bf05070 */
[----:B------:R-:W-:-:S07]  /*2e70*/  UIADD3 UR8, UPT, UPT, UR6, 0x8, URZ ;  /* 0x0000000806087890 */ /* 0x000fce000fffe0ff */
[----:B------:R-:W-:Y:S05]  /*2e80*/  BRA.U !UP0, `(.L_x_58) ;  /* 0x00000001089c7547 */ /* 0x000fea000b800000 */
[----:B------:R-:W-:Y:S01]  /*2e90*/  ELECT P0, URZ, PT ;  /* 0x0000000000ff782f */ /* 0x000fe20003800000 */
[----:B------:R-:W-:-:S12]  /*2ea0*/  BSSY B0, `(.L_x_58) ;  /* 0x0000025000007945 */ /* 0x000fd80003800000 */
[----:B------:R-:W-:Y:S05]  /*2eb0*/  @!P0 BRA `(.L_x_59) ;  /* 0x00000000008c8947 */ /* 0x000fea0003800000 */
[----:B------:R-:W-:-:S05]  /*2ec0*/  UMOV UR7, 0x10 ;  /* 0x0000001000077882 */ /* 0x000fca0000000000 */
[----:B------:R-:W-:Y:S04]  /*2ed0*/  DEPBAR.LE SB1, 0x36 ;  /* 0x00009d800000791a */ /* 0x000fe80000000000 */
[----:B------:R-:W1:Y:S02]  /*2ee0*/  UTCATOMSWS.2CTA.FIND_AND_SET.ALIGN UP1, UR7, UR7 ;  /* 0x00000007000775e3 */ /* 0x000e640008220800 */
[----:B-1----:R-:W-:Y:S01]  /*2ef0*/  MOV R9, UR7 ;  /* 0x0000000700097c02 */ /* 0x002fe20008000f00 */
[----:B------:R-:W-:Y:S06]  /*2f00*/  BRA.U UP1, `(.L_x_60) ;  /* 0x0000000101187547 */ /* 0x000fec000b800000 */
.L_x_61:
[----:B------:R-:W-:Y:S05]  /*2f10*/  NANOSLEEP 0x64 ;  /* 0x000000640000795d */ /* 0x000fea0003800000 */
[----:B------:R-:W-:-:S05]  /*2f20*/  UMOV UR7, 0x10 ;  /* 0x0000001000077882 */ /* 0x000fca0000000000 */
[----:B------:R-:W-:Y:S04]  /*2f30*/  DEPBAR.LE SB1, 0x36 ;  /* 0x00009d800000791a */ /* 0x000fe80000000000 */
[----:B------:R-:W1:Y:S02]  /*2f40*/  UTCATOMSWS.2CTA.FIND_AND_SET.ALIGN UP1, UR7, UR7 ;  /* 0x00000007000775e3 */ /* 0x000e640008220800 */
[----:B-1----:R-:W-:Y:S01]  /*2f50*/  MOV R9, UR7 ;  /* 0x0000000700097c02 */ /* 0x002fe20008000f00 */
[----:B------:R-:W-:Y:S05]  /*2f60*/  BRA.U !UP1, `(.L_x_61) ;  /* 0xfffffffd09e87547 */ /* 0x000fea000b83ffff */
.L_x_60:
[----:B------:R-:W1:Y:S01]  /*2f70*/  LDS R5, [UR6+0x10] ;  /* 0x00001006ff057984 */ /* 0x000e620008000800 */
[----:B------:R-:W-:Y:S01]  /*2f80*/  IMAD.U32 R3, RZ, RZ, UR37 ;  /* 0x00000025ff037e24 */ /* 0x000fe2000f8e00ff */
[----:B------:R-:W-:-:S03]  /*2f90*/  MOV R2, UR4 ;  /* 0x0000000400027c02 */ /* 0x000fc60008000f00 */
[----:B------:R-:W-:Y:S01]  /*2fa0*/  VIADD R3, R3, 0x130 ;  /* 0x0000013003037836 */ /* 0x000fe20000000000 */
[----:B-1----:R-:W-:-:S04]  /*2fb0*/  SHF.L.U32 R5, R5, 0x1f, RZ ;  /* 0x0000001f05057819 */ /* 0x002fc800000006ff */
[----:B------:R-:W1:Y:S02]  /*2fc0*/  SYNCS.PHASECHK.TRANS64.TRYWAIT P0, [UR6+0x8], R5 ;  /* 0x00000805ff0075a7 */ /* 0x000e640008001106 */
[----:B-1----:R-:W-:Y:S05]  /*2fd0*/  @P0 BRA `(.L_x_62) ;  /* 0x0000000000080947 */ /* 0x002fea0003800000 */
[----:B------:R-:W1:Y:S02]  /*2fe0*/  SYNCS.PHASECHK.TRANS64.TRYWAIT P0, [UR6+0x8], R5 ;  /* 0x00000805ff0075a7 */ /* 0x000e640008001106 */
[----:B-1----:R-:W-:Y:S05]  /*2ff0*/  @!P0 BRA `(.L_x_63) ;  /* 0x0000008800948947 */ /* 0x002fea0003800000 */
.L_x_62:
[----:B-1----:R-:W-:Y:S01]  /*3000*/  HFMA2 R0, -RZ, RZ, 0, 5.9604644775390625e-08 ;  /* 0x00000001ff007431 */ /* 0x002fe200000001ff */
[----:B------:R-:W-:Y:S01]  /*3010*/  UPRMT UR7, UR4, 0x654, UR8 ;  /* 0x0000065404077896 */ /* 0x000fe20008000008 */
[----:B------:R-:W-:Y:S01]  /*3020*/  IMAD.MOV.U32 R6, RZ, RZ, 0xffff ;  /* 0x0000ffffff067424 */ /* 0x000fe200078e00ff */
[----:B------:R-:W-:Y:S01]  /*3030*/  PRMT R2, R2, 0x654, R3 ;  /* 0x0000065402027816 */ /* 0x000fe20000000003 */
[----:B------:R-:W-:Y:S02]  /*3040*/  IMAD.MOV.U32 R4, RZ, RZ, 0x4 ;  /* 0x00000004ff047424 */ /* 0x000fe400078e00ff */
[----:B------:R-:W-:Y:S01]  /*3050*/  IMAD.SHL.U32 R7, R9, 0x20, RZ ;  /* 0x0000002009077824 */ /* 0x000fe200078e00ff */
[----:B------:R-:W-:Y:S02]  /*3060*/  MOV R3, UR7 ;  /* 0x0000000700037c02 */ /* 0x000fe40008000f00 */
[-C--:B------:R-:W-:Y:S01]  /*3070*/  SHF.L.U32 R6, R6, R9.reuse, RZ ;  /* 0x0000000906067219 */ /* 0x080fe200000006ff */
[----:B------:R1:W-:Y:S01]  /*3080*/  SYNCS.ARRIVE.TRANS64.RED RZ, [UR7], R4 ;  /* 0x00000004ffff79a7 */ /* 0x0003e20008000407 */
[----:B------:R-:W-:Y:S01]  /*3090*/  SHF.L.U32 R5, R0, R9, RZ ;  /* 0x0000000900057219 */ /* 0x000fe200000006ff */
[----:B------:R1:W-:Y:S04]  /*30a0*/  STS [UR37+0x130], R7 ;  /* 0x00013007ff007988 */ /* 0x0003e80008000825 */
[----:B------:R1:W-:Y:S04]  /*30b0*/  STAS [R2.64], R9 ;  /* 0x0000000902007dbd */ /* 0x0003e8000c0008ff */
[----:B------:R1:W-:Y:S04]  /*30c0*/  ATOMS.OR RZ, [UR6+0x14], R6 ;  /* 0x00001406ffff798c */ /* 0x0003e8000b000006 */
[----:B------:R1:W-:Y:S04]  /*30d0*/  ATOMS.OR RZ, [UR6+0x18], R5 ;  /* 0x00001805ffff798c */ /* 0x0003e8000b000006 */
[----:B------:R1:W-:Y:S02]  /*30e0*/  ATOMS.XOR RZ, [UR6+0x10], R0 ;  /* 0x00001000ffff798c */ /* 0x0003e4000b800006 */
.L_x_59:
[----:B------:R-:W-:Y:S05]  /*30f0*/  BSYNC B0 ;  /* 0x0000000000007941 */ /* 0x000fea0003800000 */
.L_x_58:
[----:B------:R-:W-:Y:S05]  /*3100*/  BRA.U UP0, `(.L_x_64) ;  /* 0x00000001006c7547 */ /* 0x000fea000b800000 */
[----:B------:R-:W-:-:S03]  /*3110*/  UMOV UR7, 0xffffffff ;  /* 0xffffffff00077882 */ /* 0x000fc60000000000 */
[----:B------:R-:W-:Y:S05]  /*3120*/  BRA.DIV UR7, `(.L_x_65) ;  /* 0x0000008a07607947 */ /* 0x000fea000b800000 */
[----:B------:R-:W-:-:S13]  /*3130*/  ELECT P6, URZ, PT ;  /* 0x0000000000ff782f */ /* 0x000fda00038c0000 */
.L_x_168:
[----:B------:R-:W-:Y:S05]  /*3140*/  @!P6 BRA `(.L_x_64) ;  /* 0x00000000005ce947 */ /* 0x000fea0003800000 */
[----:B-1----:R-:W1:Y:S02]  /*3150*/  LDS R3, [UR6+0x10] ;  /* 0x00001006ff037984 */ /* 0x002e640008000800 */
[----:B-1----:R-:W-:-:S04]  /*3160*/  SHF.L.U32 R3, R3, 0x1f, RZ ;  /* 0x0000001f03037819 */ /* 0x002fc800000006ff */
[----:B------:R-:W1:Y:S02]  /*3170*/  SYNCS.PHASECHK.TRANS64.TRYWAIT P0, [UR6+0x8], R3 ;  /* 0x00000803ff0075a7 */ /* 0x000e640008001106 */
[----:B-1----:R-:W-:Y:S05]  /*3180*/  @P0 BRA `(.L_x_66) ;  /* 0x0000000000080947 */ /* 0x002fea0003800000 */
[----:B------:R-:W1:Y:S02]  /*3190*/  SYNCS.PHASECHK.TRANS64.TRYWAIT P0, [UR6+0x8], R3 ;  /* 0x00000803ff0075a7 */ /* 0x000e640008001106 */
[----:B-1----:R-:W-:Y:S05]  /*31a0*/  @!P0 BRA `(.L_x_67) ;  /* 0x0000008800608947 */ /* 0x002fea0003800000 */
.L_x_66:
[----:B------:R-:W2:Y:S01]  /*31b0*/  LDS R5, [UR37+0x130] ;  /* 0x00013025ff057984 */ /* 0x000ea20008000800 */
[----:B-1----:R-:W-:Y:S02]  /*31c0*/  HFMA2 R0, -RZ, RZ, 0, 5.9604644775390625e-08 ;  /* 0x00000001ff007431 */ /* 0x002fe400000001ff */
[----:B------:R-:W-:Y:S01]  /*31d0*/  IMAD.MOV.U32 R2, RZ, RZ, 0xffff ;  /* 0x0000ffffff027424 */ /* 0x000fe200078e00ff */
[----:B------:R-:W-:Y:S01]  /*31e0*/  UPRMT UR7, UR4, 0x654, UR8 ;  /* 0x0000065404077896 */ /* 0x000fe20008000008 */
[----:B--2---:R-:W-:-:S03]  /*31f0*/  IMAD.SHL.U32 R3, R5, 0x20, RZ ;  /* 0x0000002005037824 */ /* 0x004fc600078e00ff */
[-C--:B------:R-:W-:Y:S02]  /*3200*/  SHF.L.U32 R2, R2, R5.reuse, RZ ;  /* 0x0000000502027219 */ /* 0x080fe400000006ff */
[----:B------:R-:W-:Y:S01]  /*3210*/  SHF.L.U32 R5, R0, R5, RZ ;  /* 0x0000000500057219 */ /* 0x000fe200000006ff */
[----:B------:R2:W-:Y:S04]  /*3220*/  STS [UR37+0x130], R3 ;  /* 0x00013003ff007988 */ /* 0x0005e80008000825 */
[----:B------:R2:W-:Y:S04]  /*3230*/  ATOMS.OR RZ, [UR6+0x14], R2 ;  /* 0x00001402ffff798c */ /* 0x0005e8000b000006 */
[----:B------:R2:W-:Y:S01]  /*3240*/  ATOMS.OR RZ, [UR6+0x18], R5 ;  /* 0x00001805ffff798c */ /* 0x0005e2000b000006 */
[----:B------:R-:W-:Y:S03]  /*3250*/  SYNCS.ARRIVE.TRANS64.RED.A1T0 RZ, [UR7], RZ ;  /* 0x000000ffffff79a7 */ /* 0x000fe60008100407 */
[----:B------:R2:W-:Y:S01]  /*3260*/  ATOMS.XOR RZ, [UR6+0x10], R0 ;  /* 0x00001000ffff798c */ /* 0x0005e2000b800006 */
[----:B------:R-:W-:Y:S05]  /*3270*/  BRA `(.L_x_64) ;  /* 0x0000000000107947 */ /* 0x000fea0003800000 */
.L_x_57:
[----:B------:R-:W-:Y:S02]  /*3280*/  MOV R0, 0xffffffff ;  /* 0xffffffff00007802 */ /* 0x000fe40000000f00 */
[----:B------:R-:W-:-:S03]  /*3290*/  MOV R2, 0x32c0 ;  /* 0x000032c000027802 */ /* 0x000fc60000000f00 */
[----:B------:R1:W-:Y:S04]  /*32a0*/  STS [UR37+0x130], R0 ;  /* 0x00013000ff007988 */ /* 0x0003e80008000825 */
[----:B-1---5:R-:W-:Y:S05]  /*32b0*/  CALL.REL.NOINC `($__internal_1_$__cuda_sm10x_tcgen05_guardrail_trap_phase_invalid_during_alloc) ;  /* 0x0000009000047944 */ /* 0x022fea0003c00000 */
.L_x_64:
[----:B------:R-:W-:Y:S05]  /*32c0*/  WARPSYNC.ALL ;  /* 0x0000000000007948 */ /* 0x000fea0003800000 */
[----:B------:R-:W3:Y:S01]  /*32d0*/  S2UR UR7, SR_CgaCtaId ;  /* 0x00000000000779c3 */ /* 0x000ee20000008800 */
[----:B------:R-:W-:Y:S01]  /*32e0*/  UMOV UR6, 0x400 ;  /* 0x0000040000067882 */ /* 0x000fe20000000000 */
[----:B------:R-:W-:-:S06]  /*32f0*/  NOP ;  /* 0x0000000000007918 */ /* 0x000fcc0000000000 */
[----:B------:R-:W-:Y:S06]  /*3300*/  BAR.ARV 0x6, 0xa0 ;  /* 0x0182800000007b1d */ /* 0x000fec0000002000 */
[----:B------:R-:W4:Y:S01]  /*3310*/  LDCU UR8, c[0x0][0x38c] ;  /* 0x00007180ff0877ac */ /* 0x000f220008000800 */
[----:B------:R-:W-:Y:S01]  /*3320*/  LOP3.LUT R12, R12, 0xffff, RZ, 0xc0, !PT ;  /* 0x0000ffff0c0c7812 */ /* 0x000fe200078ec0ff */
[----:B-1----:R-:W-:Y:S01]  /*3330*/  IMAD.MOV.U32 R9, RZ, RZ, 0x1 ;  /* 0x00000001ff097424 */ /* 0x002fe200078e00ff */
[----:B------:R-:W-:Y:S01]  /*3340*/  LOP3.LUT R10, R10, 0xffff, RZ, 0xc0, !PT ;  /* 0x0000ffff0a0a7812 */ /* 0x000fe200078ec0ff */
[----:B------:R-:W-:Y:S01]  /*3350*/  IMAD.MOV.U32 R8, RZ, RZ, RZ ;  /* 0x000000ffff087224 */ /* 0x000fe200078e00ff */
[----:B------:R-:W-:-:S02]  /*3360*/  R2UR UR12, R12 ;  /* 0x000000000c0c72ca */ /* 0x000fc400000e0000 */
[----:B--2---:R-:W-:Y:S02]  /*3370*/  CS2R R2, SRZ ;  /* 0x0000000000027805 */ /* 0x004fe4000001ff00 */
[----:B------:R-:W-:Y:S01]  /*3380*/  R2UR UR11, R10 ;  /* 0x000000000a0b72ca */ /* 0x000fe200000e0000 */
[----:B------:R-:W-:Y:S01]  /*3390*/  UMOV UR19, URZ ;  /* 0x000000ff00137c82 */ /* 0x000fe20008000000 */
[----:B------:R-:W-:Y:S01]  /*33a0*/  UMOV UR18, URZ ;  /* 0x000000ff00127c82 */ /* 0x000fe20008000000 */
[----:B---3--:R-:W-:Y:S01]  /*33b0*/  ULEA UR7, UR7, UR6, 0x18 ;  /* 0x0000000607077291 */ /* 0x008fe2000f8ec0ff */
[----:B------:R-:W-:Y:S01]  /*33c0*/  UMOV UR17, URZ ;  /* 0x000000ff00117c82 */ /* 0x000fe20008000000 */
[----:B------:R-:W-:Y:S02]  /*33d0*/  UISETP.NE.AND UP2, UPT, UR5, URZ, UPT ;  /* 0x000000ff0500728c */ /* 0x000fe4000bf45270 */
[----:B------:R-:W-:Y:S02]  /*33e0*/  UIADD3 UR13, UPT, UPT, UR7, 0x10800, URZ ;  /* 0x00010800070d7890 */ /* 0x000fe4000fffe0ff */
[----:B------:R-:W-:-:S03]  /*33f0*/  UIADD3 UR14, UPT, UPT, UR7, 0x24800, URZ ;  /* 0x00024800070e7890 */ /* 0x000fc6000fffe0ff */
[----:B------:R-:W1:Y:S01]  /*3400*/  LDS R0, [UR7+0x130] ;  /* 0x00013007ff007984 */ /* 0x000e620008000800 */
[----:B----4-:R-:W-:Y:S02]  /*3410*/  UIADD3 UR8, UPT, UPT, UR8, 0x3f, URZ ;  /* 0x0000003f08087890 */ /* 0x010fe4000fffe0ff */
[----:B------:R-:W-:Y:S02]  /*3420*/  USHF.R.U32.HI UR13, URZ, 0x4, UR13 ;  /* 0x00000004ff0d7899 */ /* 0x000fe4000801160d */
[----:B------:R-:W-:Y:S02]  /*3430*/  USHF.R.S32.HI UR6, URZ, 0x1f, UR8 ;  /* 0x0000001fff067899 */ /* 0x000fe40008011408 */
[----:B------:R-:W-:Y:S02]  /*3440*/  USHF.R.U32.HI UR14, URZ, 0x4, UR14 ;  /* 0x00000004ff0e7899 */ /* 0x000fe4000801160e */
[----:B------:R-:W-:Y:S02]  /*3450*/  ULEA.HI UR6, UR6, UR8, URZ, 0x6 ;  /* 0x0000000806067291 */ /* 0x000fe4000f8f30ff */
[----:B------:R-:W-:-:S02]  /*3460*/  ULOP3.LUT UR13, UR13, 0x3fff, URZ, 0xc0, !UPT ;  /* 0x00003fff0d0d7892 */ /* 0x000fc4000f8ec0ff */
[----:B------:R-:W-:Y:S02]  /*3470*/  USHF.R.S32.HI UR6, URZ, 0x6, UR6 ;  /* 0x00000006ff067899 */ /* 0x000fe40008011406 */
[----:B------:R-:W-:Y:S02]  /*3480*/  ULOP3.LUT UR14, UR14, 0x3fff, URZ, 0xc0, !UPT ;  /* 0x00003fff0e0e7892 */ /* 0x000fe4000f8ec0ff */
[----:B------:R-:W-:Y:S01]  /*3490*/  UISETP.LT.AND UP0, UPT, UR6, 0x1, UPT ;  /* 0x000000010600788c */ /* 0x000fe2000bf01270 */
[----:B------:R-:W-:Y:S01]  /*34a0*/  UMOV UR28, 0x0 ;  /* 0x00000000001c7882 */ /* 0x000fe20000000000 */
[----:B------:R-:W-:Y:S01]  /*34b0*/  UMOV UR29, 0x10400490 ;  /* 0x10400490001d7882 */ /* 0x000fe20000000000 */
[----:B------:R-:W-:Y:S02]  /*34c0*/  ULOP3.LUT UR13, UR13, 0x10000, URZ, 0xfc, !UPT ;  /* 0x000100000d0d7892 */ /* 0x000fe4000f8efcff */
[----:B------:R-:W-:Y:S02]  /*34d0*/  ULOP3.LUT UR14, UR14, 0x10000, URZ, 0xfc, !UPT ;  /* 0x000100000e0e7892 */ /* 0x000fe4000f8efcff */
[----:B------:R-:W-:Y:S01]  /*34e0*/  USEL UR20, UR6, 0x1, !UP0 ;  /* 0x0000000106147887 */ /* 0x000fe2000c000000 */
[----:B------:R-:W-:Y:S01]  /*34f0*/  UMOV UR26, 0x0 ;  /* 0x00000000001a7882 */ /* 0x000fe20000000000 */
[----:B------:R-:W-:Y:S01]  /*3500*/  UMOV UR27, 0x10400490 ;  /* 0x10400490001b7882 */ /* 0x000fe20000000000 */
[----:B------:R-:W-:Y:S01]  /*3510*/  UMOV UR24, 0x0 ;  /* 0x0000000000187882 */ /* 0x000fe20000000000 */
[----:B------:R-:W-:Y:S01]  /*3520*/  UMOV UR25, 0x10400490 ;  /* 0x1040049000197882 */ /* 0x000fe20000000000 */
[----:B------:R-:W-:Y:S01]  /*3530*/  UMOV UR22, 0x0 ;  /* 0x0000000000167882 */ /* 0x000fe20000000000 */
[----:B------:R-:W-:Y:S01]  /*3540*/  UMOV UR23, 0x10400490 ;  /* 0x1040049000177882 */ /* 0x000fe20000000000 */
[----:B-1----:R-:W-:-:S15]  /*3550*/  R2UR UR21, R0 ;  /* 0x00000000001572ca */ /* 0x002fde00000e0000 */
.L_x_75:
[C---:B------:R-:W-:Y:S02]  /*3560*/  LEA R0, R8.reuse, UR7, 0x3 ;  /* 0x0000000708007c11 */ /* 0x040fe4000f8e18ff */
[----:B------:R-:W-:Y:S02]  /*3570*/  SHF.L.U32 R5, R3, 0x1f, RZ ;  /* 0x0000001f03057819 */ /* 0x000fe400000006ff */
[----:B------:R-:W-:Y:S02]  /*3580*/  LEA R4, R8, UR7, 0x4 ;  /* 0x0000000708047c11 */ /* 0x000fe4000f8e20ff */
[----:B------:R-:W1:Y:S02]  /*3590*/  SYNCS.PHASECHK.TRANS64.TRYWAIT P0, [R0+URZ+0xa0], R5 ;  /* 0x0000a005000075a7 */ /* 0x000e6400080011ff */
[----:B-1-34-:R-:W-:Y:S05]  /*35a0*/  @!P0 BRA `(.L_x_68) ;  /* 0x0000008400788947 */ /* 0x01afea0003800000 */
.L_x_169:
[----:B-1----:R-:W1:Y:S01]  /*35b0*/  LDS.128 R4, [R4+0x110] ;  /* 0x0001100004047984 */ /* 0x002e620000000c00 */
[----:B------:R-:W-:Y:S02]  /*35c0*/  VIADD R0, R0, 0xb0 ;  /* 0x000000b000007836 */ /* 0x000fe40000000000 */
[----:B------:R-:W-:Y:S01]  /*35d0*/  VIADD R8, R8, 0x1 ;  /* 0x0000000108087836 */ /* 0x000fe20000000000 */
[----:B------:R-:W-:Y:S01]  /*35e0*/  @!PT LDS RZ, [RZ] ;  /* 0x00000000fffff984 */ /* 0x000fe20000000800 */
[----:B------:R-:W-:Y:S01]  /*35f0*/  @!PT LDS RZ, [RZ] ;  /* 0x00000000fffff984 */ /* 0x000fe20000000800 */
[----:B------:R-:W-:Y:S01]  /*3600*/  @!PT LDS RZ, [RZ] ;  /* 0x00000000fffff984 */ /* 0x000fe20000000800 */
[----:B------:R-:W-:Y:S01]  /*3610*/  @!PT LDS RZ, [RZ] ;  /* 0x00000000fffff984 */ /* 0x000fe20000000800 */
[----:B------:R2:W-:Y:S06]  /*3620*/  MEMBAR.ALL.CTA ;  /* 0x0000000000007992 */ /* 0x0005ec0000008000 */
[----:B--2---:R-:W2:Y:S01]  /*3630*/  FENCE.VIEW.ASYNC.S ;  /* 0x00000000000073c6 */ /* 0x004ea20000000000 */
[----:B------:R-:W-:-:S04]  /*3640*/  PRMT R0, RZ, 0x654, R0 ;  /* 0x00000654ff007816 */ /* 0x000fc80000000000 */
[----:B--2---:R2:W-:Y:S01]  /*3650*/  SYNCS.ARRIVE.TRANS64.RED.A1T0 RZ, [R0+URZ], RZ ;  /* 0x000000ff00ff79a7 */ /* 0x0045e200081004ff */
[----:B-1----:R-:W-:Y:S01]  /*3660*/  LOP3.LUT P1, RZ, R6, 0x1, RZ, 0xc0, !PT ;  /* 0x0000000106ff7812 */ /* 0x002fe2000782c0ff */
[----:B--2---:R-:W-:-:S12]  /*3670*/  BRA.U UP2, `(.L_x_69) ;  /* 0x0000000502087547 */ /* 0x004fd8000b800000 */
[----:B------:R-:W1:Y:S01]  /*3680*/  LDCU UR8, c[0x0][0x38c] ;  /* 0x00007180ff0877ac */ /* 0x000e620008000800 */
[----:B------:R-:W-:Y:S02]  /*3690*/  PLOP3.LUT P2, PT, PT, PT, PT, 0x80, 0x8 ;  /* 0x000000000008781c */ /* 0x000fe40003f4f070 */
[----:B------:R-:W-:Y:S01]  /*36a0*/  SHF.L.U32 R5, R9, 0x1f, RZ ;  /* 0x0000001f09057819 */ /* 0x000fe200000006ff */
[----:B------:R-:W-:Y:S02]  /*36b0*/  ULEA UR9, UR19, UR7, 0x3 ;  /* 0x0000000713097291 */ /* 0x000fe4000f8e18ff */
[----:B------:R-:W-:Y:S02]  /*36c0*/  ULEA UR10, UR19, UR21, 0x8 ;  /* 0x00000015130a7291 */ /* 0x000fe4000f8e40ff */
[----:B-1----:R-:W-:-:S06]  /*36d0*/  UISETP.GE.AND UP0, UPT, UR8, 0x1, UPT ;  /* 0x000000010800788c */ /* 0x002fcc000bf06270 */
[----:B------:R-:W-:-:S05]  /*36e0*/  PLOP3.LUT P0, PT, PT, PT, UP0, 0x80, 0x8 ;  /* 0x000000000008781c */ /* 0x000fca0003f0f008 */
[----:B------:R-:W-:-:S08]  /*36f0*/  @UP0 ULEA UR8, UR18, UR7, 0x3 ;  /* 0x0000000712080291 */ /* 0x000fd0000f8e18ff */
[----:B------:R-:W-:-:S04]  /*3700*/  @P0 SHF.L.U32 R0, R2, 0x1f, RZ ;  /* 0x0000001f02000819 */ /* 0x000fc800000006ff */
[----:B------:R1:W2:Y:S01]  /*3710*/  @P0 SYNCS.PHASECHK.TRANS64.TRYWAIT P2, [UR8], R0 ;  /* 0x00000000ff0005a7 */ /* 0x0002a20008041108 */
[----:B------:R-:W3:Y:S02]  /*3720*/  SYNCS.PHASECHK.TRANS64.TRYWAIT P0, [UR9+0xd0], R5 ;  /* 0x0000d005ff0075a7 */ /* 0x000ee40008001109 */
[----:B-123--:R-:W-:Y:S05]  /*3730*/  @!P0 BRA `(.L_x_70) ;  /* 0x0000008400288947 */ /* 0x00efea0003800000 */
.L_x_171:
[----:B------:R-:W-:Y:S01]  /*3740*/  UMOV UR16, UR17 ;  /* 0x0000001100107c82 */ /* 0x000fe20008000000 */
[----:B------:R-:W-:Y:S05]  /*3750*/  BRA.U !UP0, `(.L_x_71) ;  /* 0x0000000108c07547 */ /* 0x000fea000b800000 */
[----:B------:R-:W-:Y:S02]  /*3760*/  UIADD3 UR16, UPT, UPT, UR20, UR17, URZ ;  /* 0x0000001114107290 */ /* 0x000fe4000fffe0ff */
[----:B------:R-:W-:Y:S01]  /*3770*/  UPLOP3.LUT UP3, UPT, UPT, UPT, UPT, 0x40, 0x4 ;  /* 0x000000000004789c */ /* 0x000fe20003f6e870 */
[----:B------:R-:W-:Y:S01]  /*3780*/  UMOV UR15, UR6 ;  /* 0x00000006000f7c82 */ /* 0x000fe20008000000 */
[----:B------:R-:W-:-:S09]  /*3790*/  UMOV UR46, UR18 ;  /* 0x00000012002e7c82 */ /* 0x000fd20008000000 */
.L_x_74:
[----:B--2---:R-:W-:Y:S01]  /*37a0*/  ULEA UR8, UR46, UR7, 0x3 ;  /* 0x000000072e087291 */ /* 0x004fe2000f8e18ff */
[----:B---3--:R-:W-:Y:S11]  /*37b0*/  @P2 BRA `(.L_x_72) ;  /* 0x00000000000c2947 */ /* 0x008ff60003800000 */
[----:B-1----:R-:W-:Y:S04]  /*37c0*/  SHF.L.U32 R5, R2, 0x1f, RZ ;  /* 0x0000001f02057819 */ /* 0x002fe800000006ff */
[----:B------:R-:W1:Y:S02]  /*37d0*/  SYNCS.PHASECHK.TRANS64.TRYWAIT P0, [UR8], R5 ;  /* 0x00000005ff0075a7 */ /* 0x000e640008001108 */
[----:B-1----:R-:W-:Y:S05]  /*37e0*/  @!P0 BRA `(.L_x_73) ;  /* 0x0000008400148947 */ /* 0x002fea0003800000 */
.L_x_72:
[----:B------:R-:W-:Y:S01]  /*37f0*/  UISETP.NE.AND UP0, UPT, UR15, 0x1, UPT ;  /* 0x000000010f00788c */ /* 0x000fe2000bf05270 */
[----:B------:R-:W-:Y:S01]  /*3800*/  PLOP3.LUT P2, PT, PT, PT, PT, 0x80, 0x8 ;  /* 0x000000000008781c */ /* 0x000fe20003f4f070 */
[----:B------:R-:W-:Y:S02]  /*3810*/  UIADD3 UR18, UPT, UPT, UR46, 0x1, URZ ;  /* 0x000000012e127890 */ /* 0x000fe4000fffe0ff */
[----:B------:R-:W-:Y:S02]  /*3820*/  ULEA UR32, UR46, UR14, 0xa ;  /* 0x0000000e2e207291 */ /* 0x000fe4000f8e50ff */
[----:B------:R-:W-:Y:S01]  /*3830*/  UISETP.NE.AND UP1, UPT, UR18, 0x5, UPT ;  /* 0x000000051200788c */ /* 0x000fe2000bf25270 */
[----:B------:R-:W-:Y:S01]  /*3840*/  PLOP3.LUT P0, PT, PT, PT, UP0, 0x80, 0x8 ;  /* 0x000000000008781c */ /* 0x000fe20003f0f008 */
[----:B------:R-:W-:Y:S02]  /*3850*/  UIADD3 UR44, UPT, UPT, UR32, 0x2, URZ ;  /* 0x00000002202c7890 */ /* 0x000fe4000fffe0ff */
[----:B------:R-:W-:Y:S02]  /*3860*/  USEL UR31, URZ, 0x1, UP1 ;  /* 0x00000001ff1f7887 */ /* 0x000fe40008800000 */
[----:B------:R-:W-:Y:S02]  /*3870*/  USEL UR18, UR18, URZ, UP1 ;  /* 0x000000ff12127287 */ /* 0x000fe40008800000 */
[----:B------:R-:W-:Y:S02]  /*3880*/  UIADD3 UR40, UPT, UPT, UR32, 0x4, URZ ;  /* 0x0000000420287890 */ /* 0x000fe4000fffe0ff */
[----:B------:R-:W-:Y:S01]  /*3890*/  @UP0 ULEA UR30, UR18, UR7, 0x3 ;  /* 0x00000007121e0291 */ /* 0x000fe2000f8e18ff */
[----:B------:R-:W-:Y:S01]  /*38a0*/  LOP3.LUT R2, R2, UR31, RZ, 0x3c, !PT ;  /* 0x0000001f02027c12 */ /* 0x000fe2000f8e3cff */
[----:B------:R-:W-:Y:S02]  /*38b0*/  UIADD3 UR36, UPT, UPT, UR32, 0x6, URZ ;  /* 0x0000000620247890 */ /* 0x000fe4000fffe0ff */
[----:B------:R-:W-:Y:S01]  /*38c0*/  UIADD3 UR8, UPT, UPT, UR8, 0x28, URZ ;  /* 0x0000002808087890 */ /* 0x000fe2000fffe0ff */
[----:B-1----:R-:W-:Y:S01]  /*38d0*/  @P0 SHF.L.U32 R0, R2, 0x1f, RZ ;  /* 0x0000001f02000819 */ /* 0x002fe200000006ff */
[----:B------:R-:W-:Y:S02]  /*38e0*/  UIADD3 UR17, UPT, UPT, UR17, 0x1, URZ ;  /* 0x0000000111117890 */ /* 0x000fe4000fffe0ff */
[----:B------:R-:W-:Y:S01]  /*38f0*/  UIADD3 UR15, UPT, UPT, UR15, -0x1, URZ ;  /* 0xffffffff0f0f7890 */ /* 0x000fe2000fffe0ff */
[----:B------:R2:W3:Y:S01]  /*3900*/  @P0 SYNCS.PHASECHK.TRANS64.TRYWAIT P2, [UR30], R0 ;  /* 0x00000000ff0005a7 */ /* 0x0004e2000804111e */
[----:B------:R-:W-:Y:S02]  /*3910*/  ULEA UR30, UR46, UR13, 0xa ;  /* 0x0000000d2e1e7291 */ /* 0x000fe4000f8e50ff */
[----:B------:R-:W-:Y:S02]  /*3920*/  UISETP.NE.AND UP0, UPT, UR17, UR16, UPT ;  /* 0x000000101100728c */ /* 0x000fe4000bf05270 */
[----:B------:R-:W-:Y:S02]  /*3930*/  UIADD3 UR42, UPT, UPT, UR30, 0x2, URZ ;  /* 0x000000021e2a7890 */ /* 0x000fe4000fffe0ff */
[----:B------:R-:W-:Y:S02]  /*3940*/  UIADD3 UR38, UPT, UPT, UR30, 0x4, URZ ;  /* 0x000000041e267890 */ /* 0x000fe4000fffe0ff */
[----:B------:R-:W-:Y:S01]  /*3950*/  UIADD3 UR34, UPT, UPT, UR30, 0x6, URZ ;  /* 0x000000061e227890 */ /* 0x000fe2000fffe0ff */
[----:B------:R-:W-:Y:S01]  /*3960*/  UMOV UR33, 0x40004040 ;  /* 0x4000404000217882 */ /* 0x000fe20000000000 */
[----:B------:R-:W-:Y:S01]  /*3970*/  UMOV UR31, 0x40004040 ;  /* 0x40004040001f7882 */ /* 0x000fe20000000000 */
[----:B------:R-:W-:Y:S01]  /*3980*/  UMOV UR45, 0x40004040 ;  /* 0x40004040002d7882 */ /* 0x000fe20000000000 */
[----:B------:R2:W-:Y:S01]  /*3990*/  UTCHMMA.2CTA gdesc[UR30], gdesc[UR32], tmem[UR10], tmem[UR28], idesc[UR29], UP3 ;  /* 0x00ff1c201e0075ea */ /* 0x0005e20009a0000a */
[----:B------:R-:W-:Y:S01]  /*39a0*/  UPLOP3.LUT UP3, UPT, UPT, UPT, UPT, 0x80, 0x8 ;  /* 0x000000000008789c */ /* 0x000fe20003f6f070 */
[----:B------:R-:W-:Y:S01]  /*39b0*/  UMOV UR43, 0x40004040 ;  /* 0x40004040002b7882 */ /* 0x000fe20000000000 */
[----:B------:R-:W-:Y:S01]  /*39c0*/  UMOV UR41, 0x40004040 ;  /* 0x4000404000297882 */ /* 0x000fe20000000000 */
[----:B------:R2:W-:Y:S01]  /*39d0*/  UTCHMMA.2CTA gdesc[UR42], gdesc[UR44], tmem[UR10], tmem[UR26], idesc[UR27], UPT ;  /* 0x00ff1a2c2a0075ea */ /* 0x0005e2000ba0000a */
[----:B------:R-:W-:Y:S01]  /*39e0*/  UMOV UR39, 0x40004040 ;  /* 0x4000404000277882 */ /* 0x000fe20000000000 */
[----:B------:R-:W-:Y:S01]  /*39f0*/  UMOV UR37, 0x40004040 ;  /* 0x4000404000257882 */ /* 0x000fe20000000000 */
[----:B------:R-:W-:Y:S01]  /*3a00*/  UMOV UR35, 0x40004040 ;  /* 0x4000404000237882 */ /* 0x000fe20000000000 */
[----:B------:R2:W-:Y:S01]  /*3a10*/  UTCHMMA.2CTA gdesc[UR38], gdesc[UR40], tmem[UR10], tmem[UR24], idesc[UR25], UPT ;  /* 0x00ff1828260075ea */ /* 0x0005e2000ba0000a */
[----:B------:R2:W-:Y:S01]  /*3a20*/  UTCHMMA.2CTA gdesc[UR34], gdesc[UR36], tmem[UR10], tmem[UR22], idesc[UR23], UPT ;  /* 0x00ff1624220075ea */ /* 0x0005e2000ba0000a */
[----:B------:R2:W-:Y:S01]  /*3a30*/  UTCBAR.2CTA.MULTICAST [UR8], URZ, UR12 ;  /* 0x000000ff080073e9 */ /* 0x0005e2000820080c */
[----:B------:R-:W-:Y:S01]  /*3a40*/  UMOV UR46, UR18 ;  /* 0x00000012002e7c82 */ /* 0x000fe20008000000 */
[----:B------:R-:W-:Y:S05]  /*3a50*/  BRA.U UP0, `(.L_x_74) ;  /* 0xfffffffd00507547 */ /* 0x000fea000b83ffff */
.L_x_71:
[----:B------:R-:W-:Y:S01]  /*3a60*/  UIADD3 UR9, UPT, UPT, UR9, 0xc0, URZ ;  /* 0x000000c009097890 */ /* 0x000fe2000fffe0ff */
[----:B------:R-:W-:-:S08]  /*3a70*/  UMOV UR17, UR16 ;  /* 0x0000001000117c82 */ /* 0x000fd00008000000 */
[----:B------:R4:W-:Y:S01]  /*3a80*/  UTCBAR.2CTA.MULTICAST [UR9], URZ, UR11 ;  /* 0x000000ff090073e9 */ /* 0x0009e2000820080b */
[----:B------:R-:W-:Y:S02]  /*3a90*/  NOP ;  /* 0x0000000000007918 */ /* 0x000fe40000000000 */
.L_x_69:
[----:B------:R-:W-:Y:S01]  /*3aa0*/  UIADD3 UR19, UPT, UPT, UR19, 0x1, URZ ;  /* 0x0000000113137890 */ /* 0x000fe2000fffe0ff */
[----:B------:R-:W-:-:S03]  /*3ab0*/  ISETP.NE.AND P0, PT, R8, 0x2, PT ;  /* 0x000000020800780c */ /* 0x000fc60003f05270 */
[----:B------:R-:W-:Y:S01]  /*3ac0*/  UISETP.NE.AND UP0, UPT, UR19, 0x2, UPT ;  /* 0x000000021300788c */ /* 0x000fe2000bf05270 */
[----:B-12---:R-:W-:Y:S02]  /*3ad0*/  SEL R0, RZ, 0x1, P0 ;  /* 0x00000001ff007807 */ /* 0x006fe40000000000 */
[----:B------:R-:W-:Y:S01]  /*3ae0*/  SEL R8, R8, RZ, P0 ;  /* 0x000000ff08087207 */ /* 0x000fe20000000000 */
[----:B------:R-:W-:Y:S01]  /*3af0*/  USEL UR8, URZ, 0x1, UP0 ;  /* 0x00000001ff087887 */ /* 0x000fe20008000000 */
[----:B------:R-:W-:Y:S01]  /*3b00*/  LOP3.LUT R3, R3, R0, RZ, 0x3c, !PT ;  /* 0x0000000003037212 */ /* 0x000fe200078e3cff */
[----:B------:R-:W-:-:S04]  /*3b10*/  USEL UR19, UR19, URZ, UP0 ;  /* 0x000000ff13137287 */ /* 0x000fc80008000000 */
[----:B------:R-:W-:Y:S01]  /*3b20*/  LOP3.LUT R9, R9, UR8, RZ, 0x3c, !PT ;  /* 0x0000000809097c12 */ /* 0x000fe2000f8e3cff */
[----:B------:R-:W-:Y:S07]  /*3b30*/  @P1 BRA `(.L_x_75) ;  /* 0xfffffff800881947 */ /* 0x000fee000383ffff */
[----:B------:R-:W1:Y:S01]  /*3b40*/  S2UR UR6, SR_CgaCtaId ;  /* 0x00000000000679c3 */ /* 0x000e620000008800 */
[----:B------:R-:W-:Y:S01]  /*3b50*/  ELECT P0, URZ, PT ;  /* 0x0000000000ff782f */ /* 0x000fe20003800000 */
[----:B------:R-:W-:Y:S01]  /*3b60*/  HFMA2 R0, -RZ, RZ, 0, 5.9604644775390625e-08 ;  /* 0x00000001ff007431 */ /* 0x000fe200000001ff */
[----:B------:R-:W-:-:S05]  /*3b70*/  UMOV UR8, 0x40 ;  /* 0x0000004000087882 */ /* 0x000fca0000000000 */
[----:B------:R-:W-:Y:S01]  /*3b80*/  UVIRTCOUNT.DEALLOC.SMPOOL 0x80 ;  /* 0x000000800000784c */ /* 0x000fe20000000000 */
[----:B------:R-:W-:Y:S02]  /*3b90*/  UISETP.NE.AND UP0, UPT, UR5, URZ, UPT ;  /* 0x000000ff0500728c */ /* 0x000fe4000bf05270 */
[----:B-1----:R-:W-:-:S09]  /*3ba0*/  ULEA UR6, UR6, UR8, 0x18 ;  /* 0x0000000806067291 */ /* 0x002fd2000f8ec0ff */
[----:B------:R1:W-:Y:S01]  /*3bb0*/  @P0 STS.U8 [UR6+0x1c], R0 ;  /* 0x00001c00ff000988 */ /* 0x0003e20008000006 */
[----:B------:R-:W-:Y:S05]  /*3bc0*/  BRA.U UP0, `(.L_x_76) ;  /* 0x0000000100587547 */ /* 0x000fea000b800000 */
[----:B------:R-:W-:Y:S01]  /*3bd0*/  UIADD3 UR8, UPT, UPT, UR7, 0xd0, URZ ;  /* 0x000000d007087890 */ /* 0x000fe2000fffe0ff */
[----:B------:R-:W-:-:S03]  /*3be0*/  SHF.L.U32 R3, R9, 0x1f, RZ ;  /* 0x0000001f09037819 */ /* 0x000fc600000006ff */
[----:B------:R-:W-:-:S09]  /*3bf0*/  ULEA UR5, UR19, UR8, 0x3 ;  /* 0x0000000813057291 */ /* 0x000fd2000f8e18ff */
[----:B------:R-:W2:Y:S02]  /*3c00*/  SYNCS.PHASECHK.TRANS64.TRYWAIT P0, [UR5], R3 ;  /* 0x00000003ff0075a7 */ /* 0x000ea40008001105 */
[----:B--2---:R-:W-:Y:S05]  /*3c10*/  @!P0 BRA `(.L_x_77) ;  /* 0x0000008000208947 */ /* 0x004fea0003800000 */
.L_x_174:
[----:B----4-:R-:W-:-:S04]  /*3c20*/  UIADD3 UR9, UPT, UPT, UR19, 0x1, URZ ;  /* 0x0000000113097890 */ /* 0x010fc8000fffe0ff */
[----:B------:R-:W-:-:S04]  /*3c30*/  UISETP.NE.AND UP1, UPT, UR9, 0x2, UPT ;  /* 0x000000020900788c */ /* 0x000fc8000bf25270 */
[----:B------:R-:W-:Y:S02]  /*3c40*/  USEL UR5, URZ, 0x1, UP1 ;  /* 0x00000001ff057887 */ /* 0x000fe40008800000 */
[----:B------:R-:W-:-:S04]  /*3c50*/  USEL UR9, UR9, URZ, UP1 ;  /* 0x000000ff09097287 */ /* 0x000fc80008800000 */
[----:B------:R-:W-:Y:S01]  /*3c60*/  ULEA UR9, UR9, UR8, 0x3 ;  /* 0x0000000809097291 */ /* 0x000fe2000f8e18ff */
[----:B-1----:R-:W-:-:S04]  /*3c70*/  LOP3.LUT R3, R9, UR5, RZ, 0x3c, !PT ;  /* 0x0000000509037c12 */ /* 0x002fc8000f8e3cff */
[----:B------:R-:W-:Y:S01]  /*3c80*/  SHF.L.U32 R3, R3, 0x1f, RZ ;  /* 0x0000001f03037819 */ /* 0x000fe200000006ff */
[----:B------:R-:W-:-:S04]  /*3c90*/  IMAD.U32 R0, RZ, RZ, UR9 ;  /* 0x00000009ff007e24 */ /* 0x000fc8000f8e00ff */
[----:B------:R1:W2:Y:S03]  /*3ca0*/  SYNCS.PHASECHK.TRANS64.TRYWAIT P0, [R0+URZ], R3 ;  /* 0x00000003000075a7 */ /* 0x0002a600080011ff */
[----:B--2---:R-:W-:Y:S05]  /*3cb0*/  @!P0 NANOSLEEP.SYNCS 0x989680 ;  /* 0x009896800000895d */ /* 0x004fea0003900000 */
[----:B------:R-:W2:Y:S02]  /*3cc0*/  @!P0 SYNCS.PHASECHK.TRANS64 P0, [R0+URZ], R3 ;  /* 0x00000003000085a7 */ /* 0x000ea400080010ff */
[----:B--2---:R-:W-:Y:S05]  /*3cd0*/  @P0 BRA `(.L_x_78) ;  /* 0x0000000000200947 */ /* 0x004fea0003800000 */
.L_x_79:
[----:B--2---:R2:W4:Y:S02]  /*3ce0*/  SYNCS.PHASECHK.TRANS64.TRYWAIT P0, [R0+URZ], R3 ;  /* 0x00000003000075a7 */ /* 0x00452400080011ff */
[----:B----4-:R-:W-:Y:S05]  /*3cf0*/  @!P0 NANOSLEEP.SYNCS 0x989680 ;  /* 0x009896800000895d */ /* 0x010fea0003900000 */
[----:B------:R-:W4:Y:S02]  /*3d00*/  @!P0 SYNCS.PHASECHK.TRANS64 P0, [R0+URZ], R3 ;  /* 0x00000003000085a7 */ /* 0x000f2400080010ff */
[----:B----4-:R-:W-:Y:S05]  /*3d10*/  @!P0 BRA `(.L_x_79) ;  /* 0xfffffffc00f08947 */ /* 0x010fea000383ffff */
[----:B------:R-:W-:Y:S05]  /*3d20*/  BRA `(.L_x_78) ;  /* 0x00000000000c7947 */ /* 0x000fea0003800000 */
.L_x_76:
[----:B------:R-:W-:-:S04]  /*3d30*/  UIADD3 UR5, UPT, UPT, UR7, 0x100, URZ ;  /* 0x0000010007057890 */ /* 0x000fc8000fffe0ff */
[----:B------:R-:W-:-:S09]  /*3d40*/  UPRMT UR5, UR4, 0x654, UR5 ;  /* 0x0000065404057896 */ /* 0x000fd20008000005 */
[----:B------:R-:W-:Y:S03]  /*3d50*/  SYNCS.ARRIVE.TRANS64.RED.A1T0 RZ, [UR5], RZ ;  /* 0x000000ffffff79a7 */ /* 0x000fe60008100405 */
.L_x_78:
[----:B-12---:R-:W-:Y:S01]  /*3d60*/  SHF.L.U32 R3, RZ, 0x1f, RZ ;  /* 0x0000001fff037819 */ /* 0x006fe200000006ff */
[----:B------:R-:W-:Y:S01]  /*3d70*/  UIADD3 UR5, UPT, UPT, UR7, 0x100, URZ ;  /* 0x0000010007057890 */ /* 0x000fe2000fffe0ff */
[----:B------:R-:W-:Y:S02]  /*3d80*/  PLOP3.LUT P0, PT, PT, PT, UP0, 0x80, 0x8 ;  /* 0x000000000008781c */ /* 0x000fe40003f0f008 */
[----:B------:R-:W1:Y:S02]  /*3d90*/  SYNCS.PHASECHK.TRANS64.TRYWAIT P1, [UR7+0x100], R3 ;  /* 0x00010003ff0075a7 */ /* 0x000e640008021107 */
[----:B-1----:R-:W-:Y:S09]  /*3da0*/  @!P1 BRA `(.L_x_80) ;  /* 0x0000007c00d49947 */ /* 0x002ff20003800000 */
.L_x_176:
[----:B------:R-:W-:Y:S01]  /*3db0*/  @!UP0 UPRMT UR5, UR4, 0x654, UR5 ;  /* 0x0000065404058896 */ /* 0x000fe20008000005 */
[----:B------:R-:W-:Y:S02]  /*3dc0*/  UMOV UR8, 0xffff ;  /* 0x0000ffff00087882 */ /* 0x000fe40000000000 */
[----:B------:R-:W-:-:S06]  /*3dd0*/  UMOV UR4, 0x1 ;  /* 0x0000000100047882 */ /* 0x000fcc0000000000 */
[----:B------:R-:W-:Y:S01]  /*3de0*/  @!P0 SYNCS.ARRIVE.TRANS64.RED.A1T0 RZ, [UR5], RZ ;  /* 0x000000ffffff89a7 */ /* 0x000fe20008100405 */
[----:B------:R-:W-:Y:S01]  /*3df0*/  NOP ;  /* 0x0000000000007918 */ /* 0x000fe20000000000 */
[----:B-1----:R-:W1:Y:S01]  /*3e00*/  LDS R0, [UR6+0x14] ;  /* 0x00001406ff007984 */ /* 0x002e620008000800 */
[----:B------:R-:W-:-:S04]  /*3e10*/  ULOP3.LUT UR5, UR21, 0xffff, URZ, 0xc0, !UPT ;  /* 0x0000ffff15057892 */ /* 0x000fc8000f8ec0ff */
[----:B------:R-:W-:-:S04]  /*3e20*/  USHF.R.U32.HI UR5, URZ, 0x5, UR5 ;  /* 0x00000005ff057899 */ /* 0x000fc80008011605 */
[----:B------:R-:W-:Y:S02]  /*3e30*/  USHF.L.U32 UR8, UR8, UR5, URZ ;  /* 0x0000000508087299 */ /* 0x000fe400080006ff */
[----:B------:R-:W-:-:S04]  /*3e40*/  USHF.L.U32 UR4, UR4, UR5, URZ ;  /* 0x0000000504047299 */ /* 0x000fc800080006ff */
[----:B-1----:R-:W-:-:S04]  /*3e50*/  LOP3.LUT R0, R0, UR8, RZ, 0xc0, !PT ;  /* 0x0000000800007c12 */ /* 0x002fc8000f8ec0ff */
[----:B------:R-:W-:-:S13]  /*3e60*/  ISETP.NE.AND P0, PT, R0, UR8, PT ;  /* 0x0000000800007c0c */ /* 0x000fda000bf05270 */
[----:B------:R-:W-:Y:S05]  /*3e70*/  @P0 BRA `(.L_x_81) ;  /* 0x0000000000580947 */ /* 0x000fea0003800000 */
[----:B------:R-:W1:Y:S02]  /*3e80*/  LDS R0, [UR6+0x18] ;  /* 0x00001806ff007984 */ /* 0x000e640008000800 */
[----:B-1----:R-:W-:-:S04]  /*3e90*/  LOP3.LUT R0, R0, UR4, RZ, 0xc0, !PT ;  /* 0x0000000400007c12 */ /* 0x002fc8000f8ec0ff */
[----:B------:R-:W-:-:S13]  /*3ea0*/  ISETP.NE.AND P0, PT, R0, UR4, PT ;  /* 0x0000000400007c0c */ /* 0x000fda000bf05270 */
[----:B------:R-:W-:Y:S05]  /*3eb0*/  @P0 BRA `(.L_x_82) ;  /* 0x00000000003c0947 */ /* 0x000fea0003800000 */
[----:B------:R-:W1:Y:S01]  /*3ec0*/  S2R R2, SR_LANEID ;  /* 0x0000000000027919 */ /* 0x000e620000000000 */
[----:B------:R-:W-:Y:S01]  /*3ed0*/  ULOP3.LUT UR8, URZ, UR8, URZ, 0x33, !UPT ;  /* 0x00000008ff087292 */ /* 0x000fe2000f8e33ff */
[----:B------:R-:W-:Y:S01]  /*3ee0*/  LOP3.LUT R4, RZ, UR4, RZ, 0x33, !PT ;  /* 0x00000004ff047c12 */ /* 0x000fe2000f8e33ff */
[----:B------:R-:W-:Y:S02]  /*3ef0*/  VOTEU.ANY UR7, UPT, PT ;  /* 0x0000000000077886 */ /* 0x000fe400038e0100 */
[----:B------:R-:W-:Y:S01]  /*3f00*/  UFLO.U32 UR7, UR7 ;  /* 0x00000007000772bd */ /* 0x000fe200080e0000 */
[----:B------:R-:W2:Y:S01]  /*3f10*/  REDUX UR4, R4 ;  /* 0x00000000040473c4 */ /* 0x000ea20000000000 */
[----:B------:R-:W-:-:S06]  /*3f20*/  IMAD.U32 R0, RZ, RZ, UR8 ;  /* 0x00000008ff007e24 */ /* 0x000fcc000f8e00ff */
[----:B------:R1:W-:Y:S01]  /*3f30*/  UTCATOMSWS.AND URZ, UR8 ;  /* 0x0000000800ff79e3 */ /* 0x0003e20008000000 */
[----:B------:R-:W3:Y:S01]  /*3f40*/  REDUX UR5, R0 ;  /* 0x00000000000573c4 */ /* 0x000ee20000000000 */
[----:B-1----:R-:W-:Y:S01]  /*3f50*/  ISETP.EQ.U32.AND P0, PT, R2, UR7, PT ;  /* 0x0000000702007c0c */ /* 0x002fe2000bf02070 */
[----:B--2---:R-:W-:Y:S01]  /*3f60*/  IMAD.U32 R2, RZ, RZ, UR4 ;  /* 0x00000004ff027e24 */ /* 0x004fe2000f8e00ff */
[----:B---3--:R-:W-:-:S11]  /*3f70*/  MOV R3, UR5 ;  /* 0x0000000500037c02 */ /* 0x008fd60008000f00 */
[----:B------:R1:W-:Y:S04]  /*3f80*/  @P0 ATOMS.AND RZ, [UR6+0x14], R3 ;  /* 0x00001403ffff098c */ /* 0x0003e8000a800006 */
[----:B------:R1:W-:Y:S01]  /*3f90*/  @P0 ATOMS.AND RZ, [UR6+0x18], R2 ;  /* 0x00001802ffff098c */ /* 0x0003e2000a800006 */
[----:B------:R-:W-:Y:S05]  /*3fa0*/  BRA `(.L_x_83) ;  /* 0x0000000000147947 */ /* 0x000fea0003800000 */
.L_x_82:
[----:B------:R-:W-:Y:S02]  /*3fb0*/  MOV R2, 0x3fd0 ;  /* 0x00003fd000027802 */ /* 0x000fe40000000f00 */
[----:B---345:R-:W-:Y:S05]  /*3fc0*/  CALL.REL.NOINC `($__internal_0_$__cuda_sm10x_tcgen05_guardrail_trap_col_being_dealloced_not_returned_by_alloc) ;  /* 0x0000008000b47944 */ /* 0x038fea0003c00000 */
[----:B------:R-:W-:Y:S05]  /*3fd0*/  BRA `(.L_x_83) ;  /* 0x0000000000087947 */ /* 0x000fea0003800000 */
.L_x_81:
[----:B------:R-:W-:Y:S02]  /*3fe0*/  MOV R2, 0x4000 ;  /* 0x0000400000027802 */ /* 0x000fe40000000f00 */
[----:B---345:R-:W-:Y:S05]  /*3ff0*/  CALL.REL.NOINC `($__internal_2_$__cuda_sm10x_tcgen05_guardrail_trap_unallocated_columns_being_dealloced) ;  /* 0x0000008000c07944 */ /* 0x038fea0003c00000 */
.L_x_83:
[----:B------:R-:W-:Y:S01]  /*4000*/  NOP ;  /* 0x0000000000007918 */ /* 0x000fe20000000000 */
[----:B----4-:R-:W-:Y:S05]  /*4010*/  EXIT ;  /* 0x000000000000794d */ /* 0x010fea0003800000 */
.L_x_56:
[----:B------:R-:W-:-:S09]  /*4020*/  UISETP.NE.OR UP5, UPT, UR10, 0x3, !UP5 ;  /* 0x000000030a00788c */ /* 0x000fd2000efa5670 */
[----:B------:R-:W-:Y:S05]  /*4030*/  BRA.U UP5, `(.L_x_84) ;  /* 0x0000001105147547 */ /* 0x000fea000b800000 */
[----:B------:R-:W1:Y:S01]  /*4040*/  LDC R0, c[0x0][0xb30] ;  /* 0x0002cc00ff007b82 */ /* 0x000e620000000800 */
[----:B------:R-:W2:Y:S01]  /*4050*/  LDCU.64 UR8, c[0x0][0x888] ;  /* 0x00011100ff0877ac */ /* 0x000ea20008000a00 */
[----:B------:R-:W-:Y:S02]  /*4060*/  HFMA2 R29, -RZ, RZ, 0, 0 ;  /* 0x00000000ff1d7431 */ /* 0x000fe400000001ff */
[----:B------:R-:W-:Y:S01]  /*4070*/  IMAD.MOV.U32 R31, RZ, RZ, 0x1 ;  /* 0x00000001ff1f7424 */ /* 0x000fe200078e00ff */
[----:B------:R-:W-:Y:S01]  /*4080*/  MOV R27, 0x4000 ;  /* 0x00004000001b7802 */ /* 0x000fe20000000f00 */
[----:B------:R-:W3:Y:S01]  /*4090*/  LDCU.64 UR4, c[0x0][0x890] ;  /* 0x00011200ff0477ac */ /* 0x000ee20008000a00 */
[----:B------:R-:W-:Y:S01]  /*40a0*/  IMAD.MOV.U32 R30, RZ, RZ, RZ ;  /* 0x000000ffff1e7224 */ /* 0x000fe200078e00ff */
[----:B------:R-:W4:Y:S01]  /*40b0*/  LDC R25, c[0x0][0x370] ;  /* 0x0000dc00ff197b82 */ /* 0x000f220000000800 */
[----:B------:R-:W-:Y:S01]  /*40c0*/  UMOV UR6, 0x400 ;  /* 0x0000040000067882 */ /* 0x000fe20000000000 */
[----:B------:R-:W-:-:S02]  /*40d0*/  UPLOP3.LUT UP1, UPT, UPT, UPT, UPT, 0x40, 0x4 ;  /* 0x000000000004789c */ /* 0x000fc40003f2e870 */
[----:B------:R-:W-:-:S04]  /*40e0*/  ULEA UR6, UR37, UR6, 0x18 ;  /* 0x0000000625067291 */ /* 0x000fc8000f8ec0ff */
[----:B------:R-:W4:Y:S01]  /*40f0*/  LDC R4, c[0x0][0xb0c] ;  /* 0x0002c300ff047b82 */ /* 0x000f220000000800 */
[----:B------:R-:W-:Y:S02]  /*4100*/  UIADD3 UR13, UPT, UPT, UR6, 0x68, URZ ;  /* 0x00000068060d7890 */ /* 0x000fe4000fffe0ff */
[----:B--2---:R-:W-:Y:S02]  /*4110*/  UISETP.NE.U32.AND UP2, UPT, UR8, URZ, UPT ;  /* 0x000000ff0800728c */ /* 0x004fe4000bf45070 */
[----:B------:R-:W-:Y:S02]  /*4120*/  UIADD3 UR33, UPT, UPT, UR6, 0x50, URZ ;  /* 0x0000005006217890 */ /* 0x000fe4000fffe0ff */
[----:B---3--:R-:W-:Y:S01]  /*4130*/  UISETP.NE.U32.AND UP3, UPT, UR4, URZ, UPT ;  /* 0x000000ff0400728c */ /* 0x008fe2000bf65070 */
[----:B------:R-:W2:Y:S01]  /*4140*/  LDC R24, c[0x0][0xb20] ;  /* 0x0002c800ff187b82 */ /* 0x000ea20000000800 */
[----:B-1----:R-:W-:Y:S01]  /*4150*/  ISETP.NE.AND P1, PT, R0, 0x1, PT ;  /* 0x000000010000780c */ /* 0x002fe20003f25270 */
[----:B------:R-:W-:-:S02]  /*4160*/  UISETP.NE.AND.EX UP2, UPT, UR9, URZ, UPT, UP2 ;  /* 0x000000ff0900728c */ /* 0x000fc4000bf45320 */
[----:B------:R-:W-:Y:S02]  /*4170*/  UIADD3 UR25, UPT, UPT, UR6, 0x58, URZ ;  /* 0x0000005806197890 */ /* 0x000fe4000fffe0ff */
[----:B------:R-:W-:Y:S02]  /*4180*/  UIADD3 UR17, UPT, UPT, UR6, 0x60, URZ ;  /* 0x0000006006117890 */ /* 0x000fe4000fffe0ff */
[----:B------:R-:W1:Y:S01]  /*4190*/  LDC.64 R32, c[0x0][0x348] ;  /* 0x0000d200ff207b82 */ /* 0x000e620000000a00 */
[----:B------:R-:W-:Y:S02]  /*41a0*/  UPRMT UR13, UR37, 0x654, UR13 ;  /* 0x00000654250d7896 */ /* 0x000fe4000800000d */
[----:B------:R-:W-:-:S05]  /*41b0*/  UISETP.NE.AND.EX UP3, UPT, UR5, URZ, UPT, UP3 ;  /* 0x000000ff0500728c */ /* 0x000fca000bf65330 */
[----:B------:R-:W3:Y:S08]  /*41c0*/  LDC.64 R18, c[0x0][0xb10] ;  /* 0x0002c400ff127b82 */ /* 0x000ef00000000a00 */
[----:B------:R-:W1:Y:S08]  /*41d0*/  LDC.64 R8, c[0x0][0xb18] ;  /* 0x0002c600ff087b82 */ /* 0x000e700000000a00 */
[----:B------:R-:W1:Y:S08]  /*41e0*/  LDC.64 R6, c[0x0][0xb28] ;  /* 0x0002ca00ff067b82 */ /* 0x000e700000000a00 */
[----:B--2-4-:R-:W1:Y:S02]  /*41f0*/  LDC R26, c[0x0][0x374] ;  /* 0x0000dd00ff1a7b82 */ /* 0x014e640000000800 */
.L_x_95:
[C---:B------:R-:W-:Y:S02]  /*4200*/  LEA R0, R30.reuse, UR6, 0x3 ;  /* 0x000000061e007c11 */ /* 0x040fe4000f8e18ff */
[----:B------:R-:W-:Y:S02]  /*4210*/  SHF.L.U32 R3, R29, 0x1f, RZ ;  /* 0x0000001f1d037819 */ /* 0x000fe400000006ff */
[----:B------:R-:W-:Y:S02]  /*4220*/  LEA R20, R30, UR6, 0x4 ;  /* 0x000000061e147c11 */ /* 0x000fe4000f8e20ff */
[----:B--2---:R-:W2:Y:S02]  /*4230*/  SYNCS.PHASECHK.TRANS64.TRYWAIT P0, [R0+URZ+0xa0], R3 ;  /* 0x0000a003000075a7 */ /* 0x004ea400080011ff */
[----:B--2---:R-:W-:Y:S05]  /*4240*/  @!P0 BRA `(.L_x_85) ;  /* 0x0000007800c48947 */ /* 0x004fea0003800000 */
.L_x_177:
[----:B------:R-:W-:Y:S01]  /*4250*/  ISETP.GE.AND P0, PT, R134, 0x1, PT ;  /* 0x000000018600780c */ /* 0x000fe20003f06270 */
[----:B------:R-:W4:Y:S01]  /*4260*/  LDS.128 R20, [R20+0x110] ;  /* 0x0001100014147984 */ /* 0x000f220000000c00 */
[----:B--2---:R-:W-:Y:S01]  /*4270*/  VIADD R0, R0, 0xb0 ;  /* 0x000000b000007836 */ /* 0x004fe20000000000 */
[----:B------:R-:W-:Y:S01]  /*4280*/  @!PT LDS RZ, [RZ] ;  /* 0x00000000fffff984 */ /* 0x000fe20000000800 */
[----:B------:R-:W-:Y:S01]  /*4290*/  @!PT LDS RZ, [RZ] ;  /* 0x00000000fffff984 */ /* 0x000fe20000000800 */
[----:B------:R-:W-:Y:S01]  /*42a0*/  @!PT LDS RZ, [RZ] ;  /* 0x00000000fffff984 */ /* 0x000fe20000000800 */
[----:B------:R-:W-:Y:S01]  /*42b0*/  @!PT LDS RZ, [RZ] ;  /* 0x00000000fffff984 */ /* 0x000fe20000000800 */
[----:B------:R2:W-:Y:S06]  /*42c0*/  MEMBAR.ALL.CTA ;  /* 0x0000000000007992 */ /* 0x0005ec0000008000 */
[----:B--2---:R-:W2:Y:S01]  /*42d0*/  FENCE.VIEW.ASYNC.S ;  /* 0x00000000000073c6 */ /* 0x004ea20000000000 */
[----:B------:R-:W-:Y:S04]  /*42e0*/  PRMT R0, RZ, 0x654, R0 ;  /* 0x00000654ff007816 */ /* 0x000fe80000000000 */
[----:B--2---:R2:W-:Y:S01]  /*42f0*/  SYNCS.ARRIVE.TRANS64.RED.A1T0 RZ, [R0+URZ], RZ ;  /* 0x000000ff00ff79a7 */ /* 0x0045e200081004ff */
[----:B----4-:R-:W-:Y:S11]  /*4300*/  LOP3.LUT P3, RZ, R22, 0x1, RZ, 0xc0, !PT ;  /* 0x0000000116ff7812 */ /* 0x010ff6000786c0ff */
[----:B------:R-:W-:Y:S02]  /*4310*/  @!UPT UIADD3 URZ, UPT, UPT, URZ, URZ, URZ ;  /* 0x000000fffffff290 */ /* 0x000fe4000fffe0ff */
[----:B------:R-:W-:Y:S02]  /*4320*/  @P3 MOV R15, R20 ;  /* 0x00000014000f3202 */ /* 0x000fe40000000f00 */
[----:B------:R-:W-:Y:S01]  /*4330*/  @P3 LOP3.LUT R10, R21, 0xffff, RZ, 0xc0, !PT ;  /* 0x0000ffff150a3812 */ /* 0x000fe200078ec0ff */
[----:B--2---:R-:W-:Y:S06]  /*4340*/  @!P0 BRA `(.L_x_86) ;  /* 0x0000000000a48947 */ /* 0x004fec0003800000 */
[----:B-1----:R-:W-:Y:S01]  /*4350*/  IMAD.HI.U32 R35, R26, R9, RZ ;  /* 0x000000091a237227 */ /* 0x002fe200078e00ff */
[----:B------:R-:W-:Y:S02]  /*4360*/  ISETP.NE.AND P0, PT, R8, 0x1, PT ;  /* 0x000000010800780c */ /* 0x000fe40003f05270 */
[----:B------:R-:W-:Y:S01]  /*4370*/  ISETP.NE.AND P2, PT, R134, 0x1, PT ;  /* 0x000000018600780c */ /* 0x000fe20003f45270 */
[----:B---3--:R-:W-:Y:S01]  /*4380*/  IMAD.HI.U32 R34, R25, R18, RZ ;  /* 0x0000001219227227 */ /* 0x008fe200078e00ff */
[----:B------:R-:W-:Y:S02]  /*4390*/  SHF.R.U32.HI R35, RZ, R24, R35 ;  /* 0x00000018ff237219 */ /* 0x000fe40000011623 */
[----:B------:R-:W-:Y:S01]  /*43a0*/  ISETP.NE.AND P4, PT, R4, 0x1, PT ;  /* 0x000000010400780c */ /* 0x000fe20003f85270 */
[----:B------:R-:W-:Y:S01]  /*43b0*/  IMAD.HI.U32 R36, R15, R18, RZ ;  /* 0x000000120f247227 */ /* 0x000fe200078e00ff */
[----:B------:R-:W-:Y:S02]  /*43c0*/  SHF.R.U32.HI R34, RZ, R19, R34 ;  /* 0x00000013ff227219 */ /* 0x000fe40000011622 */
[----:B------:R-:W-:Y:S01]  /*43d0*/  SEL R3, R26, R35, !P0 ;  /* 0x000000231a037207 */ /* 0x000fe20004000000 */
[C---:B------:R-:W-:Y:S01]  /*43e0*/  IMAD.HI.U32 R35, R10.reuse, R9, RZ ;  /* 0x000000090a237227 */ /* 0x040fe200078e00ff */
[----:B------:R-:W-:Y:S02]  /*43f0*/  SEL R13, R25, R34, !P4 ;  /* 0x00000022190d7207 */ /* 0x000fe40006000000 */
[----:B------:R-:W-:Y:S01]  /*4400*/  SHF.R.U32.HI R36, RZ, R19, R36 ;  /* 0x00000013ff247219 */ /* 0x000fe20000011624 */
[----:B------:R-:W-:Y:S01]  /*4410*/  IMAD.HI.U32 R38, R3, R6, RZ ;  /* 0x0000000603267227 */ /* 0x000fe200078e00ff */
[----:B------:R-:W-:Y:S03]  /*4420*/  SHF.R.U32.HI R35, RZ, R24, R35 ;  /* 0x00000018ff237219 */ /* 0x000fe60000011623 */
[----:B------:R-:W-:Y:S01]  /*4430*/  IMAD.HI.U32 R34, R13, R6, RZ ;  /* 0x000000060d227227 */ /* 0x000fe200078e00ff */
[----:B------:R-:W-:Y:S02]  /*4440*/  @P2 SHF.R.U32.HI R3, RZ, R7, R38 ;  /* 0x00000007ff032219 */ /* 0x000fe40000011626 */
[----:B------:R-:W-:Y:S02]  /*4450*/  SEL R11, R10, R35, !P0 ;  /* 0x000000230a0b7207 */ /* 0x000fe40004000000 */
[----:B------:R-:W-:Y:S01]  /*4460*/  @P2 SHF.R.U32.HI R13, RZ, R7, R34 ;  /* 0x00000007ff0d2219 */ /* 0x000fe20000011622 */
[C---:B------:R-:W-:Y:S01]  /*4470*/  IMAD R12, R134.reuse, R3, RZ ;  /* 0x00000003860c7224 */ /* 0x040fe200078e02ff */
[----:B------:R-:W-:Y:S01]  /*4480*/  SEL R3, R15, R36, !P4 ;  /* 0x000000240f037207 */ /* 0x000fe20006000000 */
[C---:B------:R-:W-:Y:S03]  /*4490*/  IMAD.HI.U32 R16, R11.reuse, R6, RZ ;  /* 0x000000060b107227 */ /* 0x040fe600078e00ff */
[----:B------:R-:W-:Y:S01]  /*44a0*/  ISETP.GE.AND P0, PT, R11, R12, PT ;  /* 0x0000000c0b00720c */ /* 0x000fe20003f06270 */
[C---:B------:R-:W-:Y:S01]  /*44b0*/  IMAD R14, R134.reuse, R13, RZ ;  /* 0x0000000d860e7224 */ /* 0x040fe200078e02ff */
[-C--:B------:R-:W-:Y:S04]  /*44c0*/  SHF.R.U32.HI R16, RZ, R7.reuse, R16 ;  /* 0x00000007ff107219 */ /* 0x080fe80000011610 */
[----:B------:R-:W-:Y:S02]  /*44d0*/  ISETP.GE.OR P0, PT, R3, R14, P0 ;  /* 0x0000000e0300720c */ /* 0x000fe40000706670 */
[----:B------:R-:W-:Y:S05]  /*44e0*/  SEL R17, R11, R16, !P2 ;  /* 0x000000100b117207 */ /* 0x000fea0005000000 */
[----:B------:R-:W-:Y:S04]  /*44f0*/  IMAD.MOV R16, RZ, RZ, -R17 ;  /* 0x000000ffff107224 */ /* 0x000fe800078e0a11 */
[----:B------:R-:W-:Y:S02]  /*4500*/  IMAD R16, R134, R16, R11 ;  /* 0x0000001086107224 */ /* 0x000fe400078e020b */
[C---:B------:R-:W-:Y:S05]  /*4510*/  @!P0 IMAD.HI.U32 R12, R3.reuse, R6, RZ ;  /* 0x00000006030c8227 */ /* 0x040fea00078e00ff */
[----:B------:R-:W-:Y:S04]  /*4520*/  @!P0 SHF.R.U32.HI R12, RZ, R7, R12 ;  /* 0x00000007ff0c8219 */ /* 0x000fe8000001160c */
[----:B------:R-:W-:Y:S01]  /*4530*/  @!P0 SEL R0, R3, R12, !P2 ;  /* 0x0000000c03008207 */ /* 0x000fe20005000000 */
[----:B------:R-:W-:Y:S03]  /*4540*/  IMAD.MOV R12, RZ, RZ, -R3 ;  /* 0x000000ffff0c7224 */ /* 0x000fe600078e0a03 */
[----:B------:R-:W-:Y:S01]  /*4550*/  @!P0 IADD3 R17, PT, PT, R17, -R0, RZ ;  /* 0x8000000011118210 */ /* 0x000fe20007ffe0ff */
[----:B------:R-:W-:Y:S01]  /*4560*/  @!P0 IMAD R0, R13, R16, R0 ;  /* 0x000000100d008224 */ /* 0x000fe200078e0200 */
[----:B------:R-:W-:Y:S01]  /*4570*/  IADD3 R13, PT, PT, -R11, RZ, RZ ;  /* 0x000000ff0b0d7210 */ /* 0x000fe20007ffe1ff */
[----:B------:R-:W-:Y:S02]  /*4580*/  IMAD R15, R4, R12, R15 ;  /* 0x0000000c040f7224 */ /* 0x000fe400078e020f */
[----:B------:R-:W-:Y:S02]  /*4590*/  @!P0 IMAD R11, R17, R134, R3 ;  /* 0x00000086110b8224 */ /* 0x000fe400078e0203 */
[----:B------:R-:W-:Y:S02]  /*45a0*/  @!P0 IMAD.MOV.U32 R3, RZ, RZ, R0 ;  /* 0x000000ffff038224 */ /* 0x000fe400078e0000 */
[----:B------:R-:W-:Y:S02]  /*45b0*/  IMAD R10, R8, R13, R10 ;  /* 0x0000000d080a7224 */ /* 0x000fe400078e020a */
[----:B------:R-:W-:Y:S02]  /*45c0*/  IMAD R15, R3, R4, R15 ;  /* 0x00000004030f7224 */ /* 0x000fe400078e020f */
[----:B------:R-:W-:Y:S02]  /*45d0*/  IMAD R10, R11, R8, R10 ;  /* 0x000000080b0a7224 */ /* 0x000fe400078e020a */
.L_x_86:
[----:B------:R-:W-:Y:S05]  /*45e0*/  BRA.U UP1, `(.L_x_87) ;  /* 0x0000000101107547 */ /* 0x000fea000b800000 */
[----:B------:R-:W-:Y:S04]  /*45f0*/  MOV R0, UR7 ;  /* 0x0000000700007c02 */ /* 0x000fe80008000f00 */
[----:B------:R-:W-:Y:S04]  /*4600*/  SHF.L.U32 R3, R0, 0x1f, RZ ;  /* 0x0000001f00037819 */ /* 0x000fe800000006ff */
[----:B------:R-:W2:Y:S02]  /*4610*/  SYNCS.PHASECHK.TRANS64.TRYWAIT P0, [UR6+0x98], R3 ;  /* 0x00009803ff0075a7 */ /* 0x000ea40008001106 */
[----:B--2---:R-:W-:Y:S05]  /*4620*/  @!P0 BRA `(.L_x_88) ;  /* 0x0000007400e08947 */ /* 0x004fea0003800000 */
.L_x_87:
[----:B------:R-:W-:Y:S02]  /*4630*/  R2UR UR35, R5 ;  /* 0x00000000052372ca */ /* 0x000fe400000e0000 */
[----:B------:R-:W-:Y:S02]  /*4640*/  R2UR UR34, R2 ;  /* 0x00000000022272ca */ /* 0x000fe400000e0000 */
[----:B------:R-:W-:Y:S02]  /*4650*/  ISETP.NE.U32.AND P2, PT, RZ, UR4, PT ;  /* 0x00000004ff007c0c */ /* 0x000fe4000bf45070 */
[----:B------:R-:W-:Y:S02]  /*4660*/  SHF.L.U32 R11, R31, 0x1f, RZ ;  /* 0x0000001f1f0b7819 */ /* 0x000fe400000006ff */
[----:B------:R-:W-:Y:S05]  /*4670*/  ISETP.NE.AND.EX P2, PT, RZ, UR5, PT, P2 ;  /* 0x00000005ff007c0c */ /* 0x000fea000bf45320 */
[----:B------:R-:W-:Y:S02]  /*4680*/  USHF.L.U32 UR35, UR35, 0x7, URZ ;  /* 0x0000000723237899 */ /* 0x000fe400080006ff */
[----:B------:R-:W-:Y:S01]  /*4690*/  USHF.L.U32 UR34, UR34, 0x8, URZ ;  /* 0x0000000822227899 */ /* 0x000fe200080006ff */
[----:B------:R-:W-:Y:S11]  /*46a0*/  BRA.U !UP3, `(.L_x_89) ;  /* 0x000000010b347547 */ /* 0x000ff6000b800000 */
[----:B------:R-:W-:Y:S01]  /*46b0*/  UPLOP3.LUT UP0, UPT, UPT, UPT, UP2, 0x80, 0x8 ;  /* 0x000000000008789c */ /* 0x000fe20003f0f020 */
[----:B--2---:R-:W-:Y:S02]  /*46c0*/  HFMA2 R0, -RZ, RZ, 0, 5.9604644775390625e-08 ;  /* 0x00000001ff007431 */ /* 0x004fe400000001ff */
[----:B------:R-:W-:Y:S03]  /*46d0*/  IMAD.MOV.U32 R192, RZ, RZ, 0x1 ;  /* 0x00000001ffc07424 */ /* 0x000fe600078e00ff */
[----:B------:R-:W-:Y:S05]  /*46e0*/  PLOP3.LUT P0, PT, PT, PT, UP0, 0x80, 0x8 ;  /* 0x000000000008781c */ /* 0x000fea0003f0f008 */
[----:B------:R-:W2:Y:S01]  /*46f0*/  @UP0 LDCU.64 UR10, c[0x0][0x888] ;  /* 0x00011100ff0a07ac */ /* 0x000ea20008000a00 */
[----:B------:R-:W-:Y:S07]  /*4700*/  @UP0 UIMAD UR8, UR44, UR4, URZ ;  /* 0x000000042c0802a4 */ /* 0x000fee000f8e02ff */
[----:B------:R-:W-:Y:S01]  /*4710*/  @!P0 PRMT R192, R0, 0x7610, R192 ;  /* 0x0000761000c08816 */ /* 0x000fe200000000c0 */
[----:B--2---:R-:W-:Y:S03]  /*4720*/  @UP0 UIMAD.WIDE UR10, UR8, 0x4, UR10 ;  /* 0x00000004080a08a5 */ /* 0x004fe6000f8e020a */
[----:B------:R-:W2:Y:S03]  /*4730*/  @!UP0 LDCU UR8, c[0x0][0x880] ;  /* 0x00011000ff0887ac */ /* 0x000ea60008000800 */
[----:B------:R-:W-:Y:S01]  /*4740*/  IMAD.U32 R2, RZ, RZ, UR10 ;  /* 0x0000000aff027e24 */ /* 0x000fe2000f8e00ff */
[----:B------:R-:W-:Y:S05]  /*4750*/  MOV R3, UR11 ;  /* 0x0000000b00037c02 */ /* 0x000fea0008000f00 */
[----:B-----5:R4:W5:Y:S02]  /*4760*/  @P0 LDG.E R143, desc[UR46][R2.64] ;  /* 0x0000002e028f0981 */ /* 0x020964000c1e1900 */
[----:B--2-4-:R-:W-:Y:S07]  /*4770*/  @!P0 IMAD.U32 R143, RZ, RZ, UR8 ;  /* 0x00000008ff8f8e24 */ /* 0x014fee000f8e00ff */
.L_x_89:
[----:B-----5:R-:W-:Y:S01]  /*4780*/  @!P2 FSETP.EQ.AND P0, PT, R143, RZ, PT ;  /* 0x000000ff8f00a20b */ /* 0x020fe20003f02000 */
[----:B------:R-:W-:Y:S01]  /*4790*/  @!UPT UIADD3 URZ, UPT, UPT, URZ, URZ, URZ ;  /* 0x000000fffffff290 */ /* 0x000fe2000fffe0ff */
[----:B------:R-:W-:Y:S11]  /*47a0*/  @!P2 BRA `(.L_x_90) ;  /* 0x000000000014a947 */ /* 0x000ff60003800000 */
[----:B------:R-:W-:Y:S02]  /*47b0*/  LOP3.LUT P2, RZ, R192, 0xff, RZ, 0xc0, !PT ;  /* 0x000000ffc0ff7812 */ /* 0x000fe4000784c0ff */
[----:B------:R-:W-:Y:S04]  /*47c0*/  PLOP3.LUT P0, PT, PT, PT, UP0, 0x80, 0x8 ;  /* 0x000000000008781c */ /* 0x000fe80003f0f008 */
[----:B------:R-:W-:Y:S07]  /*47d0*/  PLOP3.LUT P0, PT, P0, PT, PT, 0x8, 0x80 ;  /* 0x000000000080781c */ /* 0x000fee000070e170 */
[----:B------:R-:W-:Y:S11]  /*47e0*/  @P2 FSETP.EQ.AND P0, PT, R143, RZ, PT ;  /* 0x000000ff8f00220b */ /* 0x000ff60003f02000 */
[----:B------:R-:W-:Y:S02]  /*47f0*/  @!UPT UIADD3 URZ, UPT, UPT, URZ, URZ, URZ ;  /* 0x000000fffffff290 */ /* 0x000fe4000fffe0ff */
.L_x_90:
[----:B------:R-:W4:Y:S01]  /*4800*/  SYNCS.PHASECHK.TRANS64.TRYWAIT P2, [UR6+0x70], R11 ;  /* 0x0000700bff0075a7 */ /* 0x000f220008041106 */
[----:B------:R-:W-:Y:S04]  /*4810*/  ELECT P4, URZ, PT ;  /* 0x0000000000ff782f */ /* 0x000fe80003880000 */
[----:B------:R-:W-:Y:S11]  /*4820*/  PLOP3.LUT P4, PT, P0, P4, PT, 0xf2, 0x2f ;  /* 0x00000000002f781c */ /* 0x000ff60000789e72 */
[----:B------:R-:W-:Y:S02]  /*4830*/  @!UPT UIADD3 URZ, UPT, UPT, URZ, URZ, URZ ;  /* 0x000000fffffff290 */ /* 0x000fe4000fffe0ff */
[----:B-12---:R-:W-:Y:S05]  /*4840*/  @!P4 IADD3 R3, P0, PT, R32, 0x580, RZ ;  /* 0x000005802003c810 */ /* 0x006fea0007f1e0ff */
[----:B------:R-:W-:Y:S01]  /*4850*/  @!P4 IMAD.X R2, RZ, RZ, R33, P0 ;  /* 0x000000ffff02c224 */ /* 0x000fe200000e0621 */
[----:B----4-:R-:W-:Y:S07]  /*4860*/  @!P2 BRA `(.L_x_91) ;  /* 0x000000740068a947 */ /* 0x010fee0003800000 */
.L_x_180:
[----:B------:R-:W-:Y:S01]  /*4870*/  @!P4 R2UR UR8, R2 ;  /* 0x000000000208c2ca */ /* 0x000fe200000e0000 */
[----:B------:R-:W-:Y:S01]  /*4880*/  VOTEU.ALL UP1, P4 ;  /* 0x0000000000ff7886 */ /* 0x000fe20002020000 */
[----:B------:R-:W-:Y:S01]  /*4890*/  @!P4 R2UR UR9, R3 ;  /* 0x000000000309c2ca */ /* 0x000fe200000e0000 */
[----:B-1----:R-:W-:Y:S01]  /*48a0*/  @!P4 IMAD.MOV.U32 R0, RZ, RZ, 0x4000 ;  /* 0x00004000ff00c424 */ /* 0x002fe200078e00ff */
[----:B------:R-:W-:Y:S01]  /*48b0*/  UMOV UR10, 0x0 ;  /* 0x00000000000a7882 */ /* 0x000fe20000000000 */
[----:B------:R-:W-:Y:S01]  /*48c0*/  UMOV UR11, 0x10000000 ;  /* 0x10000000000b7882 */ /* 0x000fe20000000000 */
[----:B------:R-:W-:Y:S01]  /*48d0*/  @!UP1 UIADD3 UR32, UPT, UPT, UR6, 0x400, URZ ;  /* 0x0000040006209890 */ /* 0x000fe2000fffe0ff */
[----:B------:R-:W-:Y:S01]  /*48e0*/  VOTEU.ALL UP1, P4 ;  /* 0x0000000000ff7886 */ /* 0x000fe20002020000 */
[----:B------:R-:W-:Y:S05]  /*48f0*/  UMOV UR36, UR44 ;  /* 0x0000002c00247c82 */ /* 0x000fea0008000000 */
[----:B------:R-:W-:Y:S01]  /*4900*/  IMAD.U32 R3, RZ, RZ, UR8 ;  /* 0x00000008ff037e24 */ /* 0x000fe2000f8e00ff */
[----:B------:R-:W-:Y:S01]  /*4910*/  UPRMT UR8, UR37, 0x654, UR33 ;  /* 0x0000065425087896 */ /* 0x000fe20008000021 */
[----:B------:R-:W-:Y:S03]  /*4920*/  IMAD.U32 R2, RZ, RZ, UR9 ;  /* 0x00000009ff027e24 */ /* 0x000fe6000f8e00ff */
[----:B------:R-:W-:Y:S02]  /*4930*/  @!P4 R2UR UR15, R3 ;  /* 0x00000000030fc2ca */ /* 0x000fe400000e0000 */
[----:B------:R-:W-:Y:S02]  /*4940*/  @!P4 R2UR UR14, R2 ;  /* 0x00000000020ec2ca */ /* 0x000fe400000e0000 */
[----:B------:R-:W-:Y:S05]  /*4950*/  @!P4 IADD3 R3, P0, PT, R32, 0x580, RZ ;  /* 0x000005802003c810 */ /* 0x000fea0007f1e0ff */
[----:B------:R-:W-:Y:S06]  /*4960*/  @!P4 IMAD.X R2, RZ, RZ, R33, P0 ;  /* 0x000000ffff02c224 */ /* 0x000fec00000e0621 */
[----:B------:R1:W-:Y:S01]  /*4970*/  @!UP1 UTMALDG.3D [UR32], [UR14], desc[UR10] ;  /* 0x00000a200e0095b4 */ /* 0x0003e20008011000 */
[----:B------:R1:W-:Y:S01]  /*4980*/  @!P4 SYNCS.ARRIVE.TRANS64.RED.A0TR RZ, [UR6+0x50], R0 ;  /* 0x00005000ffffc9a7 */ /* 0x0003e20008300406 */
[----:B------:R-:W-:Y:S01]  /*4990*/  SYNCS.ARRIVE.TRANS64.RED.A1T0 RZ, [UR8], RZ ;  /* 0x000000ffffff79a7 */ /* 0x000fe20008100408 */
[----:B------:R-:W2:Y:S02]  /*49a0*/  SYNCS.PHASECHK.TRANS64.TRYWAIT P2, [UR6+0x78], R11 ;  /* 0x0000780bff0075a7 */ /* 0x000ea40008041106 */
[----:B-12---:R-:W-:Y:S05]  /*49b0*/  @!P2 BRA `(.L_x_92) ;  /* 0x00000074002ca947 */ /* 0x006fea0003800000 */
.L_x_182:
[----:B------:R-:W-:Y:S01]  /*49c0*/  @!P4 R2UR UR8, R2 ;  /* 0x000000000208c2ca */ /* 0x000fe200000e0000 */
[----:B------:R-:W-:Y:S01]  /*49d0*/  VOTEU.ALL UP1, P4 ;  /* 0x0000000000ff7886 */ /* 0x000fe20002020000 */
[----:B------:R-:W-:Y:S01]  /*49e0*/  @!P4 R2UR UR9, R3 ;  /* 0x000000000309c2ca */ /* 0x000fe200000e0000 */
[----:B-1----:R-:W-:Y:S01]  /*49f0*/  @!P4 IMAD.MOV.U32 R0, RZ, RZ, 0x4000 ;  /* 0x00004000ff00c424 */ /* 0x002fe200078e00ff */
[----:B------:R-:W-:Y:S01]  /*4a00*/  UMOV UR10, 0x0 ;  /* 0x00000000000a7882 */ /* 0x000fe20000000000 */
[----:B------:R-:W-:Y:S01]  /*4a10*/  UMOV UR11, 0x10000000 ;  /* 0x10000000000b7882 */ /* 0x000fe20000000000 */
[----:B------:R-:W-:Y:S01]  /*4a20*/  @!UP1 UIADD3 UR26, UPT, UPT, UR34, 0x40, URZ ;  /* 0x00000040221a9890 */ /* 0x000fe2000fffe0ff */
[----:B------:R-:W-:Y:S01]  /*4a30*/  @!P4 IADD3 R34, P0, PT, R32, 0x580, RZ ;  /* 0x000005802022c810 */ /* 0x000fe20007f1e0ff */
[----:B------:R-:W-:Y:S01]  /*4a40*/  @!UP1 UIADD3 UR24, UPT, UPT, UR6, 0x4400, URZ ;  /* 0x0000440006189890 */ /* 0x000fe2000fffe0ff */
[----:B------:R-:W-:Y:S01]  /*4a50*/  VOTEU.ALL UP1, P4 ;  /* 0x0000000000ff7886 */ /* 0x000fe20002020000 */
[----:B------:R-:W-:Y:S01]  /*4a60*/  UMOV UR27, UR35 ;  /* 0x00000023001b7c82 */ /* 0x000fe20008000000 */
[----:B------:R-:W-:Y:S02]  /*4a70*/  UMOV UR28, UR44 ;  /* 0x0000002c001c7c82 */ /* 0x000fe40008000000 */
[----:B------:R-:W-:Y:S01]  /*4a80*/  IMAD.U32 R3, RZ, RZ, UR8 ;  /* 0x00000008ff037e24 */ /* 0x000fe2000f8e00ff */
[----:B------:R-:W-:Y:S01]  /*4a90*/  UPRMT UR8, UR37, 0x654, UR25 ;  /* 0x0000065425087896 */ /* 0x000fe20008000019 */
[----:B------:R-:W-:Y:S02]  /*4aa0*/  IMAD.U32 R2, RZ, RZ, UR9 ;  /* 0x00000009ff027e24 */ /* 0x000fe4000f8e00ff */
[----:B------:R-:W-:Y:S01]  /*4ab0*/  @!P4 IMAD.X R5, RZ, RZ, R33, P0 ;  /* 0x000000ffff05c224 */ /* 0x000fe200000e0621 */
[----:B------:R-:W-:Y:S02]  /*4ac0*/  @!P4 R2UR UR15, R3 ;  /* 0x00000000030fc2ca */ /* 0x000fe400000e0000 */
[----:B------:R-:W-:Y:S11]  /*4ad0*/  @!P4 R2UR UR14, R2 ;  /* 0x00000000020ec2ca */ /* 0x000ff600000e0000 */
[----:B------:R-:W-:Y:S02]  /*4ae0*/  @!UPT UIADD3 URZ, UPT, UPT, URZ, URZ, URZ ;  /* 0x000000fffffff290 */ /* 0x000fe4000fffe0ff */
[----:B------:R1:W-:Y:S01]  /*4af0*/  @!UP1 UTMALDG.3D [UR24], [UR14], desc[UR10] ;  /* 0x00000a180e0095b4 */ /* 0x0003e20008011000 */
[----:B------:R1:W-:Y:S01]  /*4b00*/  @!P4 SYNCS.ARRIVE.TRANS64.RED.A0TR RZ, [UR6+0x58], R0 ;  /* 0x00005800ffffc9a7 */ /* 0x0003e20008300406 */
[----:B------:R-:W-:Y:S01]  /*4b10*/  SYNCS.ARRIVE.TRANS64.RED.A1T0 RZ, [UR8], RZ ;  /* 0x000000ffffff79a7 */ /* 0x000fe20008100408 */
[----:B------:R-:W2:Y:S02]  /*4b20*/  SYNCS.PHASECHK.TRANS64.TRYWAIT P2, [UR6+0x80], R11 ;  /* 0x0000800bff0075a7 */ /* 0x000ea40008041106 */
[----:B-12---:R-:W-:Y:S05]  /*4b30*/  @!P2 BRA `(.L_x_93) ;  /* 0x0000007000e4a947 */ /* 0x006fea0003800000 */
.L_x_184:
[----:B------:R-:W2:Y:S01]  /*4b40*/  LDC.64 R16, c[0x0][0xb10] ;  /* 0x0002c400ff107b82 */ /* 0x000ea20000000a00 */
[----:B------:R-:W-:Y:S01]  /*4b50*/  @!P4 R2UR UR8, R5 ;  /* 0x000000000508c2ca */ /* 0x000fe200000e0000 */
[----:B------:R-:W-:Y:S01]  /*4b60*/  VOTEU.ALL UP1, P4 ;  /* 0x0000000000ff7886 */ /* 0x000fe20002020000 */
[----:B------:R-:W-:Y:S01]  /*4b70*/  @!P4 R2UR UR9, R34 ;  /* 0x000000002209c2ca */ /* 0x000fe200000e0000 */
[----:B------:R-:W-:Y:S01]  /*4b80*/  @!P4 IMAD.MOV.U32 R5, RZ, RZ, 0x4000 ;  /* 0x00004000ff05c424 */ /* 0x000fe200078e00ff */
[----:B------:R-:W-:Y:S03]  /*4b90*/  UMOV UR10, 0x0 ;  /* 0x00000000000a7882 */ /* 0x000fe60000000000 */
[----:B------:R-:W4:Y:S01]  /*4ba0*/  LDC.64 R12, c[0x0][0xb18] ;  /* 0x0002c600ff0c7b82 */ /* 0x000f220000000a00 */
[----:B------:R-:W-:Y:S01]  /*4bb0*/  @!UP1 UIADD3 UR18, UPT, UPT, UR34, 0x80, URZ ;  /* 0x0000008022129890 */ /* 0x000fe2000fffe0ff */
[----:B------:R-:W-:Y:S01]  /*4bc0*/  @P3 SHF.R.U32.HI R28, RZ, 0x10, R21 ;  /* 0x00000010ff1c3819 */ /* 0x000fe20000011615 */
[----:B------:R-:W-:Y:S01]  /*4bd0*/  @!UP1 UIADD3 UR16, UPT, UPT, UR6, 0x8400, URZ ;  /* 0x0000840006109890 */ /* 0x000fe2000fffe0ff */
[----:B------:R-:W-:Y:S01]  /*4be0*/  VIADD R30, R30, 0x1 ;  /* 0x000000011e1e7836 */ /* 0x000fe20000000000 */
[----:B------:R-:W-:Y:S03]  /*4bf0*/  VOTEU.ALL UP1, P4 ;  /* 0x0000000000ff7886 */ /* 0x000fe60002020000 */
[----:B-1----:R-:W1:Y:S01]  /*4c00*/  @!P1 LDC R0, c[0x0][0xb20] ;  /* 0x0002c800ff009b82 */ /* 0x002e620000000800 */
[----:B------:R-:W-:Y:S01]  /*4c10*/  UMOV UR11, 0x10000000 ;  /* 0x10000000000b7882 */ /* 0x000fe20000000000 */
[----:B------:R-:W-:Y:S01]  /*4c20*/  IMAD.U32 R35, RZ, RZ, UR8 ;  /* 0x00000008ff237e24 */ /* 0x000fe2000f8e00ff */
[----:B------:R-:W-:Y:S05]  /*4c30*/  UMOV UR19, UR35 ;  /* 0x0000002300137c82 */ /* 0x000fea0008000000 */
[----:B------:R-:W5:Y:S01]  /*4c40*/  @!P1 LDC R2, c[0x0][0xb0c] ;  /* 0x0002c300ff029b82 */ /* 0x000f620000000800 */
[----:B------:R-:W-:Y:S01]  /*4c50*/  IMAD.U32 R34, RZ, RZ, UR9 ;  /* 0x00000009ff227e24 */ /* 0x000fe2000f8e00ff */
[----:B------:R-:W-:Y:S01]  /*4c60*/  UMOV UR20, UR44 ;  /* 0x0000002c00147c82 */ /* 0x000fe20008000000 */
[----:B------:R-:W-:Y:S01]  /*4c70*/  @!P4 R2UR UR15, R35 ;  /* 0x00000000230fc2ca */ /* 0x000fe200000e0000 */
[----:B------:R-:W-:Y:S02]  /*4c80*/  UPRMT UR8, UR37, 0x654, UR17 ;  /* 0x0000065425087896 */ /* 0x000fe40008000011 */
[----:B------:R-:W-:Y:S11]  /*4c90*/  @!P4 R2UR UR14, R34 ;  /* 0x00000000220ec2ca */ /* 0x000ff600000e0000 */
[----:B------:R-:W-:Y:S02]  /*4ca0*/  @!UPT UIADD3 URZ, UPT, UPT, URZ, URZ, URZ ;  /* 0x000000fffffff290 */ /* 0x000fe4000fffe0ff */
[----:B------:R1:W-:Y:S01]  /*4cb0*/  @!UP1 UTMALDG.3D [UR16], [UR14], desc[UR10] ;  /* 0x00000a100e0095b4 */ /* 0x0003e20008011000 */
[----:B------:R1:W-:Y:S01]  /*4cc0*/  @!P4 SYNCS.ARRIVE.TRANS64.RED.A0TR RZ, [UR6+0x60], R5 ;  /* 0x00006005ffffc9a7 */ /* 0x0003e20008300406 */
[----:B-----5:R-:W-:Y:S01]  /*4cd0*/  @!P1 ISETP.NE.AND P2, PT, R2, 0x1, PT ;  /* 0x000000010200980c */ /* 0x020fe20003f45270 */
[C---:B--2---:R-:W-:Y:S01]  /*4ce0*/  @!P1 IMAD.HI.U32 R14, R15.reuse, R16, RZ ;  /* 0x000000100f0e9227 */ /* 0x044fe200078e00ff */
[----:B----4-:R-:W-:Y:S03]  /*4cf0*/  @!P1 ISETP.NE.AND P0, PT, R12, 0x1, PT ;  /* 0x000000010c00980c */ /* 0x010fe60003f05270 */
[C---:B------:R-:W-:Y:S01]  /*4d00*/  @!P1 IMAD.HI.U32 R3, R10.reuse, R13, RZ ;  /* 0x0000000d0a039227 */ /* 0x040fe200078e00ff */
[----:B------:R-:W-:Y:S04]  /*4d10*/  @!P1 SHF.R.U32.HI R14, RZ, R17, R14 ;  /* 0x00000011ff0e9219 */ /* 0x000fe8000001160e */
[----:B-1----:R-:W-:Y:S01]  /*4d20*/  @!P1 SHF.R.U32.HI R3, RZ, R0, R3 ;  /* 0x00000000ff039219 */ /* 0x002fe20000011603 */
[----:B------:R-:W-:Y:S01]  /*4d30*/  SYNCS.ARRIVE.TRANS64.RED.A1T0 RZ, [UR8], RZ ;  /* 0x000000ffffff79a7 */ /* 0x000fe20008100408 */
[----:B------:R-:W-:Y:S02]  /*4d40*/  @!P1 SEL R14, R15, R14, !P2 ;  /* 0x0000000e0f0e9207 */ /* 0x000fe40005000000 */
[----:B------:R-:W-:Y:S01]  /*4d50*/  @!P1 SEL R3, R10, R3, !P0 ;  /* 0x000000030a039207 */ /* 0x000fe20004000000 */
[----:B------:R-:W1:Y:S04]  /*4d60*/  SYNCS.PHASECHK.TRANS64.TRYWAIT P5, [UR6+0x88], R11 ;  /* 0x0000880bff0075a7 */ /* 0x000e6800080a1106 */
[----:B------:R-:W-:Y:S02]  /*4d70*/  @!P1 IMAD.IADD R0, R3, 0x1, -R14 ;  /* 0x0000000103009824 */ /* 0x000fe400078e0a0e */
[----:B------:R-:W-:Y:S02]  /*4d80*/  @!P1 IMAD.IADD R3, R14, 0x1, -R3 ;  /* 0x000000010e039824 */ /* 0x000fe400078e0a03 */
[----:B------:R-:W-:Y:S02]  /*4d90*/  @!P1 IMAD R15, R0, R2, R15 ;  /* 0x00000002000f9224 */ /* 0x000fe400078e020f */
[----:B------:R-:W-:Y:S01]  /*4da0*/  @!P1 IMAD R10, R3, R12, R10 ;  /* 0x0000000c030a9224 */ /* 0x000fe200078e020a */
[----:B-1----:R-:W-:Y:S06]  /*4db0*/  @!P5 BRA `(.L_x_94) ;  /* 0x00000070005cd947 */ /* 0x002fec0003800000 */
.L_x_186:
[----:B------:R-:W-:Y:S01]  /*4dc0*/  @!P4 IADD3 R3, P0, PT, R32, 0x580, RZ ;  /* 0x000005802003c810 */ /* 0x000fe20007f1e0ff */
[----:B------:R-:W-:Y:S01]  /*4dd0*/  VOTEU.ALL UP1, P4 ;  /* 0x0000000000ff7886 */ /* 0x000fe20002020000 */
[----:B------:R-:W-:Y:S01]  /*4de0*/  UMOV UR18, 0x0 ;  /* 0x0000000000127882 */ /* 0x000fe20000000000 */
[----:B------:R-:W-:Y:S01]  /*4df0*/  UMOV UR19, 0x10000000 ;  /* 0x1000000000137882 */ /* 0x000fe20000000000 */
[----:B------:R-:W-:Y:S01]  /*4e00*/  @!P4 R2UR UR9, R3 ;  /* 0x000000000309c2ca */ /* 0x000fe200000e0000 */
[----:B-1----:R-:W-:Y:S01]  /*4e10*/  @!P4 IMAD.X R0, RZ, RZ, R33, P0 ;  /* 0x000000ffff00c224 */ /* 0x002fe200000e0621 */
[----:B------:R-:W-:Y:S01]  /*4e20*/  @!UP1 UIADD3 UR10, UPT, UPT, UR34, 0xc0, URZ ;  /* 0x000000c0220a9890 */ /* 0x000fe2000fffe0ff */
[----:B------:R-:W-:Y:S01]  /*4e30*/  ISETP.NE.AND P0, PT, R30, 0x2, PT ;  /* 0x000000021e00780c */ /* 0x000fe20003f05270 */
[----:B------:R-:W-:Y:S01]  /*4e40*/  UMOV UR11, UR35 ;  /* 0x00000023000b7c82 */ /* 0x000fe20008000000 */
[----:B------:R-:W-:Y:S01]  /*4e50*/  UMOV UR12, UR44 ;  /* 0x0000002c000c7c82 */ /* 0x000fe20008000000 */
[----:B------:R-:W-:Y:S01]  /*4e60*/  @!P4 R2UR UR8, R0 ;  /* 0x000000000008c2ca */ /* 0x000fe200000e0000 */
[----:B------:R-:W-:Y:S01]  /*4e70*/  IMAD.IADD R2, R10, 0x1, R193 ;  /* 0x000000010a027824 */ /* 0x000fe200078e02c1 */
[----:B------:R-:W-:Y:S01]  /*4e80*/  @P3 R2UR UR44, R28 ;  /* 0x000000001c2c32ca */ /* 0x000fe200000e0000 */
[----:B------:R-:W-:Y:S01]  /*4e90*/  IMAD.IADD R5, R15, 0x1, R180 ;  /* 0x000000010f057824 */ /* 0x000fe200078e02b4 */
[----:B------:R-:W-:Y:S02]  /*4ea0*/  SEL R0, RZ, 0x1, P0 ;  /* 0x00000001ff007807 */ /* 0x000fe40000000000 */
[----:B------:R-:W-:Y:S01]  /*4eb0*/  LOP3.LUT R31, R31, 0x1, RZ, 0x3c, !PT ;  /* 0x000000011f1f7812 */ /* 0x000fe200078e3cff */
[----:B------:R-:W-:Y:S01]  /*4ec0*/  IMAD.U32 R12, RZ, RZ, UR9 ;  /* 0x00000009ff0c7e24 */ /* 0x000fe2000f8e00ff */
[----:B------:R-:W-:Y:S01]  /*4ed0*/  @!UP1 UIADD3 UR9, UPT, UPT, UR6, 0x68, URZ ;  /* 0x0000006806099890 */ /* 0x000fe2000fffe0ff */
[----:B------:R-:W-:Y:S02]  /*4ee0*/  LOP3.LUT R29, R29, R0, RZ, 0x3c, !PT ;  /* 0x000000001d1d7212 */ /* 0x000fe400078e3cff */
[----:B------:R-:W-:Y:S02]  /*4ef0*/  SEL R30, R30, RZ, P0 ;  /* 0x000000ff1e1e7207 */ /* 0x000fe40000000000 */
[----:B------:R-:W-:Y:S01]  /*4f00*/  IMAD.U32 R13, RZ, RZ, UR8 ;  /* 0x00000008ff0d7e24 */ /* 0x000fe2000f8e00ff */
[----:B------:R-:W-:Y:S01]  /*4f10*/  @!P4 R2UR UR14, R12 ;  /* 0x000000000c0ec2ca */ /* 0x000fe200000e0000 */
[----:B------:R-:W-:Y:S01]  /*4f20*/  @!UP1 UIADD3 UR8, UPT, UPT, UR6, 0xc400, URZ ;  /* 0x0000c40006089890 */ /* 0x000fe2000fffe0ff */
[----:B------:R-:W-:Y:S02]  /*4f30*/  VOTEU.ALL UP1, P4 ;  /* 0x0000000000ff7886 */ /* 0x000fe40002020000 */
[----:B------:R-:W-:Y:S11]  /*4f40*/  @!P4 R2UR UR15, R13 ;  /* 0x000000000d0fc2ca */ /* 0x000ff600000e0000 */
[----:B------:R-:W-:Y:S02]  /*4f50*/  @!UPT UIADD3 URZ, UPT, UPT, URZ, URZ, URZ ;  /* 0x000000fffffff290 */ /* 0x000fe4000fffe0ff */
[----:B------:R2:W-:Y:S01]  /*4f60*/  @!UP1 UTMALDG.3D [UR8], [UR14], desc[UR18] ;  /* 0x000012080e0095b4 */ /* 0x0005e20008011000 */
[----:B------:R2:W-:Y:S01]  /*4f70*/  @!P4 SYNCS.ARRIVE.TRANS64.RED.A0TR RZ, [UR6+0x68], R27 ;  /* 0x0000681bffffc9a7 */ /* 0x0005e20008300406 */
[----:B------:R-:W-:Y:S01]  /*4f80*/  UPLOP3.LUT UP1, UPT, UPT, UPT, UPT, 0x80, 0x8 ;  /* 0x000000000008789c */ /* 0x000fe20003f2f070 */
[----:B------:R-:W-:Y:S01]  /*4f90*/  SYNCS.ARRIVE.TRANS64.RED.A1T0 RZ, [UR13], RZ ;  /* 0x000000ffffff79a7 */ /* 0x000fe2000810040d */
[----:B------:R-:W-:Y:S09]  /*4fa0*/  @P3 BRA `(.L_x_95) ;  /* 0xfffffff000943947 */ /* 0x000ff2000383ffff */
[----:B------:R-:W-:-:S04]  /*4fb0*/  SHF.L.U32 R3, R31, 0x1f, RZ ;  /* 0x0000001f1f037819 */ /* 0x000fc800000006ff */
[----:B------:R-:W1:Y:S02]  /*4fc0*/  SYNCS.PHASECHK.TRANS64.TRYWAIT P0, [UR6+0x70], R3 ;  /* 0x00007003ff0075a7 */ /* 0x000e640008001106 */
[----:B-1----:R-:W-:Y:S05]  /*4fd0*/  @!P0 BRA `(.L_x_96) ;  /* 0x0000006c00ec8947 */ /* 0x002fea0003800000 */
.L_x_188:
[----:B------:R-:W4:Y:S02]  /*4fe0*/  SYNCS.PHASECHK.TRANS64.TRYWAIT P0, [UR6+0x78], R3 ;  /* 0x00007803ff0075a7 */ /* 0x000f240008001106 */
[----:B----4-:R-:W-:Y:S05]  /*4ff0*/  @!P0 BRA `(.L_x_97) ;  /* 0x0000006c00fc8947 */ /* 0x010fea0003800000 */
.L_x_190:
[----:B------:R-:W4:Y:S02]  /*5000*/  SYNCS.PHASECHK.TRANS64.TRYWAIT P0, [UR6+0x80], R3 ;  /* 0x00008003ff0075a7 */ /* 0x000f240008001106 */
[----:B----4-:R-:W-:Y:S05]  /*5010*/  @!P0 BRA `(.L_x_98) ;  /* 0x00000070000c8947 */ /* 0x010fea0003800000 */
.L_x_192:
[----:B-1----:R-:W-:-:S07]  /*5020*/  MOV R0, UR6 ;  /* 0x0000000600007c02 */ /* 0x002fce0008000f00 */
.L_x_99:
[----:B-1----:R-:W-:-:S04]  /*5030*/  SHF.L.U32 R3, R31, 0x1f, RZ ;  /* 0x0000001f1f037819 */ /* 0x002fc800000006ff */
[----:B------:R1:W4:Y:S03]  /*5040*/  SYNCS.PHASECHK.TRANS64.TRYWAIT P0, [R0+URZ+0x88], R3 ;  /* 0x00008803000075a7 */ /* 0x00032600080011ff */
[----:B----4-:R-:W-:Y:S05]  /*5050*/  @!P0 NANOSLEEP.SYNCS 0x989680 ;  /* 0x009896800000895d */ /* 0x010fea0003900000 */
[----:B------:R-:W4:Y:S02]  /*5060*/  @!P0 SYNCS.PHASECHK.TRANS64 P0, [R0+URZ+0x88], R3 ;  /* 0x00008803000085a7 */ /* 0x000f2400080010ff */
[----:B--2-4-:R-:W-:Y:S05]  /*5070*/  @P0 EXIT ;  /* 0x000000000000094d */ /* 0x014fea0003800000 */
[----:B------:R-:W-:Y:S05]  /*5080*/  BRA `(.L_x_99) ;  /* 0xfffffffc00e87947 */ /* 0x000fea000383ffff */
.L_x_84:
[----:B------:R-:W-:-:S06]  /*5090*/  UISETP.GE.AND UP1, UPT, UR10, 0x4, UPT ;  /* 0x000000040a00788c */ /* 0x000fcc000bf26270 */
[----:B------:R-:W-:-:S13]  /*50a0*/  PLOP3.LUT P0, PT, PT, PT, UP1, 0x80, 0x8 ;  /* 0x000000000008781c */ /* 0x000fda0003f0f018 */
[----:B------:R-:W-:Y:S05]  /*50b0*/  @!P0 EXIT ;  /* 0x000000000000894d */ /* 0x000fea0003800000 */
[----:B------:R-:W-:Y:S01]  /*50c0*/  BAR.SYNC.DEFER_BLOCKING 0x6, 0xa0 ;  /* 0x0182800000007b1d */ /* 0x000fe20000010000 */
[C---:B------:R-:W-:Y:S01]  /*50d0*/  IMAD.SHL.U32 R197, R0.reuse, 0x40, RZ ;  /* 0x0000004000c57824 */ /* 0x040fe200078e00ff */
[C---:B------:R-:W-:Y:S01]  /*50e0*/  LOP3.LUT R198, R0.reuse, 0x1, RZ, 0xc0, !PT ;  /* 0x0000000100c67812 */ /* 0x040fe200078ec0ff */
[C---:B------:R-:W-:Y:S01]  /*50f0*/  IMAD.SHL.U32 R4, R0.reuse, 0x8, RZ ;  /* 0x0000000800047824 */ /* 0x040fe200078e00ff */
[----:B------:R-:W-:Y:S01]  /*5100*/  LOP3.LUT R140, R3, 0x60, R0, 0xf8, !PT ;  /* 0x00000060038c7812 */ /* 0x000fe200078ef800 */
[----:B------:R-:W-:Y:S01]  /*5110*/  IMAD.U32 R144, R0, 0x10000, RZ ;  /* 0x0001000000907824 */ /* 0x000fe200078e00ff */
[----:B------:R-:W-:Y:S02]  /*5120*/  UMOV UR41, 0x400 ;  /* 0x0000040000297882 */ /* 0x000fe40000000000 */
[----:B------:R-:W1:Y:S01]  /*5130*/  LDC R195, c[0x0][0x370] ;  /* 0x0000dc00ffc37b82 */ /* 0x000e620000000800 */
[----:B------:R-:W-:Y:S01]  /*5140*/  ULEA UR41, UR37, UR41, 0x18 ;  /* 0x0000002925297291 */ /* 0x000fe2000f8ec0ff */
[----:B------:R-:W-:Y:S01]  /*5150*/  LOP3.LUT R9, R197, 0x1c0, RZ, 0xc0, !PT ;  /* 0x000001c0c5097812 */ /* 0x000fe200078ec0ff */
[----:B------:R-:W-:Y:S01]  /*5160*/  IMAD.MOV.U32 R206, RZ, RZ, 0x2 ;  /* 0x00000002ffce7424 */ /* 0x000fe200078e00ff */
[----:B------:R-:W-:Y:S01]  /*5170*/  ISETP.NE.U32.AND P0, PT, R198, 0x1, PT ;  /* 0x00000001c600780c */ /* 0x000fe20003f05070 */
[----:B------:R-:W-:Y:S01]  /*5180*/  UIADD3 UR4, UPT, UPT, UR41, 0x400, URZ ;  /* 0x0000040029047890 */ /* 0x000fe2000fffe0ff */
[----:B------:R-:W-:Y:S01]  /*5190*/  LOP3.LUT R4, R9, 0x38, R4, 0xf8, !PT ;  /* 0x0000003809047812 */ /* 0x000fe200078ef804 */
[----:B------:R-:W-:Y:S01]  /*51a0*/  IMAD.MOV.U32 R205, RZ, RZ, 0x4 ;  /* 0x00000004ffcd7424 */ /* 0x000fe200078e00ff */
[----:B------:R-:W2:Y:S01]  /*51b0*/  LDC R136, c[0x0][0xb0c] ;  /* 0x0002c300ff887b82 */ /* 0x000ea20000000800 */
[----:B------:R-:W-:Y:S01]  /*51c0*/  LOP3.LUT R144, R144, 0x600000, RZ, 0xc0, !PT ;  /* 0x0060000090907812 */ /* 0x000fe200078ec0ff */
[----:B------:R-:W-:Y:S01]  /*51d0*/  IMAD.MOV.U32 R204, RZ, RZ, 0x1 ;  /* 0x00000001ffcc7424 */ /* 0x000fe200078e00ff */
[----:B------:R-:W-:Y:S01]  /*51e0*/  R2P PR, R0, 0x6 ;  /* 0x0000000600007804 */ /* 0x000fe20000000000 */
[----:B------:R-:W-:Y:S01]  /*51f0*/  IMAD.MOV.U32 R181, RZ, RZ, RZ ;  /* 0x000000ffffb57224 */ /* 0x000fe200078e00ff */
[----:B------:R-:W-:-:S02]  /*5200*/  LOP3.LUT R197, R4, 0x1e00, R197, 0xf8, !PT ;  /* 0x00001e0004c57812 */ /* 0x000fc400078ef8c5 */
[----:B------:R-:W-:Y:S02]  /*5210*/  CS2R R202, SRZ ;  /* 0x0000000000ca7805 */ /* 0x000fe4000001ff00 */
[----:B------:R-:W-:Y:S01]  /*5220*/  P2R R4, PR, RZ, 0x1 ;  /* 0x00000001ff047803 */ /* 0x000fe20000000000 */
[----:B------:R-:W3:Y:S01]  /*5230*/  LDC R194, c[0x0][0xb20] ;  /* 0x0002c800ffc27b82 */ /* 0x000ee20000000800 */
[----:B------:R-:W4:Y:S01]  /*5240*/  LDS R7, [UR41+0x130] ;  /* 0x00013029ff077984 */ /* 0x000f220008000800 */
[----:B------:R-:W-:Y:S01]  /*5250*/  LOP3.LUT R207, R0, 0x60, RZ, 0xc0, !PT ;  /* 0x0000006000cf7812 */ /* 0x000fe200078ec0ff */
[----:B------:R-:W-:Y:S01]  /*5260*/  IMAD.MOV.U32 R209, RZ, RZ, RZ ;  /* 0x000000ffffd17224 */ /* 0x000fe200078e00ff */
[----:B------:R-:W-:Y:S01]  /*5270*/  SEL R206, R206, 0xfffffffe, !P1 ;  /* 0xfffffffecece7807 */ /* 0x000fe20004800000 */
[----:B------:R-:W-:Y:S01]  /*5280*/  IMAD.U32 R200, RZ, RZ, UR4 ;  /* 0x00000004ffc87e24 */ /* 0x000fe2000f8e00ff */
[----:B------:R-:W-:Y:S01]  /*5290*/  SEL R205, R205, 0xfffffffc, !P2 ;  /* 0xfffffffccdcd7807 */ /* 0x000fe20005000000 */
[----:B------:R-:W1:Y:S01]  /*52a0*/  LDCU.64 UR54, c[0x0][0x348] ;  /* 0x00006900ff3677ac */ /* 0x000e620008000a00 */
[----:B------:R-:W1:Y:S01]  /*52b0*/  LDC R135, c[0x0][0xb30] ;  /* 0x0002cc00ff877b82 */ /* 0x000e620000000800 */
[----:B------:R-:W1:Y:S01]  /*52c0*/  LDCU UR36, c[0x0][0x384] ;  /* 0x00007080ff2477ac */ /* 0x000e620008000800 */
[----:B------:R-:W1:Y:S06]  /*52d0*/  LDCU.64 UR38, c[0x0][0x888] ;  /* 0x00011100ff2677ac */ /* 0x000e6c0008000a00 */
[----:B------:R-:W1:Y:S01]  /*52e0*/  LDC R137, c[0x0][0x388] ;  /* 0x0000e200ff897b82 */ /* 0x000e620000000800 */
[----:B------:R-:W1:Y:S01]  /*52f0*/  LDCU.64 UR42, c[0x0][0x8c0] ;  /* 0x00011800ff2a77ac */ /* 0x000e620008000a00 */
[----:B------:R-:W-:-:S06]  /*5300*/  UMOV UR45, URZ ;  /* 0x000000ff002d7c82 */ /* 0x000fcc0008000000 */
[----:B------:R-:W1:Y:S01]  /*5310*/  LDC.64 R190, c[0x0][0xb10] ;  /* 0x0002c400ffbe7b82 */ /* 0x000e620000000a00 */
[----:B------:R-:W-:-:S07]  /*5320*/  UMOV UR52, URZ ;  /* 0x000000ff00347c82 */ /* 0x000fce0008000000 */
[----:B------:R-:W1:Y:S08]  /*5330*/  LDC.64 R132, c[0x0][0xb18] ;  /* 0x0002c600ff847b82 */ /* 0x000e700000000a00 */
[----:B------:R-:W1:Y:S01]  /*5340*/  LDC.64 R186, c[0x0][0x888] ;  /* 0x00022200ffba7b82 */ /* 0x000e620000000a00 */
[----:B----4-:R-:W-:-:S07]  /*5350*/  IMAD.IADD R144, R7, 0x1, R144 ;  /* 0x0000000107907824 */ /* 0x010fce00078e0290 */
[----:B------:R-:W4:Y:S08]  /*5360*/  LDC.64 R130, c[0x0][0xb28] ;  /* 0x0002ca00ff827b82 */ /* 0x000f300000000a00 */
[----:B------:R-:W1:Y:S08]  /*5370*/  LDC.64 R188, c[0x0][0x890] ;  /* 0x00022400ffbc7b82 */ /* 0x000e700000000a00 */
[----:B------:R-:W1:Y:S08]  /*5380*/  LDC.64 R184, c[0x0][0x8b0] ;  /* 0x00022c00ffb87b82 */ /* 0x000e700000000a00 */
[----:B------:R-:W1:Y:S08]  /*5390*/  LDC.64 R182, c[0x0][0x8a8] ;  /* 0x00022a00ffb67b82 */ /* 0x000e700000000a00 */
[----:B--23--:R-:W1:Y:S02]  /*53a0*/  LDC R196, c[0x0][0x374] ;  /* 0x0000dd00ffc47b82 */ /* 0x00ce640000000800 */
.L_x_144:
[C---:B------:R-:W-:Y:S02]  /*53b0*/  LEA R0, R209.reuse, UR41, 0x3 ;  /* 0x00000029d1007c11 */ /* 0x040fe4000f8e18ff */
[----:B------:R-:W-:Y:S02]  /*53c0*/  SHF.L.U32 R3, R202, 0x1f, RZ ;  /* 0x0000001fca037819 */ /* 0x000fe400000006ff */
[----:B------:R-:W-:Y:S02]  /*53d0*/  LEA R20, R209, UR41, 0x4 ;  /* 0x00000029d1147c11 */ /* 0x000fe4000f8e20ff */
[----:B--2---:R-:W2:Y:S02]  /*53e0*/  SYNCS.PHASECHK.TRANS64.TRYWAIT P0, [R0+URZ+0xa0], R3 ;  /* 0x0000a003000075a7 */ /* 0x004ea400080011ff */
[----:B--2---:R-:W-:Y:S05]  /*53f0*/  @!P0 BRA `(.L_x_100) ;  /* 0x0000006c002c8947 */ /* 0x004fea0003800000 */
.L_x_193:
[----:B------:R-:W3:Y:S01]  /*5400*/  LDC.64 R14, c[0x0][0xb10] ;  /* 0x0002c400ff0e7b82 */ /* 0x000ee20000000a00 */
[----:B------:R-:W4:Y:S01]  /*5410*/  LDS.128 R20, [R20+0x110] ;  /* 0x0001100014147984 */ /* 0x000f220000000c00 */
[----:B-1----:R-:W-:Y:S01]  /*5420*/  ISETP.NE.AND P1, PT, R135, 0x1, PT ;  /* 0x000000018700780c */ /* 0x002fe20003f25270 */
[----:B--2---:R-:W-:Y:S01]  /*5430*/  VIADD R0, R0, 0xb0 ;  /* 0x000000b000007836 */ /* 0x004fe20000000000 */
[----:B------:R-:W-:Y:S04]  /*5440*/  ISETP.GE.AND P0, PT, R134, 0x1, PT ;  /* 0x000000018600780c */ /* 0x000fe80003f06270 */
[----:B------:R-:W1:Y:S01]  /*5450*/  LDC.64 R12, c[0x0][0xb18] ;  /* 0x0002c600ff0c7b82 */ /* 0x000e620000000a00 */
[----:B------:R-:W-:Y:S01]  /*5460*/  PRMT R0, RZ, 0x654, R0 ;  /* 0x00000654ff007816 */ /* 0x000fe20000000000 */
[----:B------:R-:W-:Y:S01]  /*5470*/  @!PT LDS RZ, [RZ] ;  /* 0x00000000fffff984 */ /* 0x000fe20000000800 */
[----:B------:R-:W-:Y:S01]  /*5480*/  @!PT LDS RZ, [RZ] ;  /* 0x00000000fffff984 */ /* 0x000fe20000000800 */
[----:B------:R-:W-:Y:S01]  /*5490*/  @!PT LDS RZ, [RZ] ;  /* 0x00000000fffff984 */ /* 0x000fe20000000800 */
[----:B------:R-:W-:Y:S01]  /*54a0*/  @!PT LDS RZ, [RZ] ;  /* 0x00000000fffff984 */ /* 0x000fe20000000800 */
[----:B------:R2:W-:Y:S06]  /*54b0*/  MEMBAR.ALL.CTA ;  /* 0x0000000000007992 */ /* 0x0005ec0000008000 */
[----:B--2---:R-:W2:Y:S01]  /*54c0*/  FENCE.VIEW.ASYNC.S ;  /* 0x00000000000073c6 */ /* 0x004ea20000000000 */
[----:B------:R-:W1:Y:S08]  /*54d0*/  @!P1 LDC R16, c[0x0][0xb20] ;  /* 0x0002c800ff109b82 */ /* 0x000e700000000800 */
[----:B------:R-:W1:Y:S01]  /*54e0*/  @!P1 LDC R11, c[0x0][0xb0c] ;  /* 0x0002c300ff0b9b82 */ /* 0x000e620000000800 */
[----:B--2---:R2:W-:Y:S01]  /*54f0*/  SYNCS.ARRIVE.TRANS64.RED.A1T0 RZ, [R0+URZ], RZ ;  /* 0x000000ff00ff79a7 */ /* 0x0045e200081004ff */
[----:B----4-:R-:W-:Y:S04]  /*5500*/  LOP3.LUT P4, RZ, R22, 0x1, RZ, 0xc0, !PT ;  /* 0x0000000116ff7812 */ /* 0x010fe8000788c0ff */
[----:B------:R-:W-:Y:S09]  /*5510*/  P2R R208, PR, RZ, 0x10 ;  /* 0x00000010ffd07803 */ /* 0x000ff20000000000 */
[----:B------:R-:W-:Y:S02]  /*5520*/  @P4 MOV R139, R20 ;  /* 0x00000014008b4202 */ /* 0x000fe40000000f00 */
[----:B------:R-:W-:Y:S01]  /*5530*/  @P4 LOP3.LUT R138, R21, 0xffff, RZ, 0xc0, !PT ;  /* 0x0000ffff158a4812 */ /* 0x000fe200078ec0ff */
[----:B--23--:R-:W-:Y:S06]  /*5540*/  @!P0 BRA `(.L_x_101) ;  /* 0x0000000000a48947 */ /* 0x00cfec0003800000 */
[----:B------:R-:W-:Y:S01]  /*5550*/  IMAD.HI.U32 R19, R196, R133, RZ ;  /* 0x00000085c4137227 */ /* 0x000fe200078e00ff */
[----:B------:R-:W-:Y:S02]  /*5560*/  ISETP.NE.AND P0, PT, R132, 0x1, PT ;  /* 0x000000018400780c */ /* 0x000fe40003f05270 */
[----:B------:R-:W-:Y:S01]  /*5570*/  ISETP.NE.AND P2, PT, R134, 0x1, PT ;  /* 0x000000018600780c */ /* 0x000fe20003f45270 */
[----:B------:R-:W-:Y:S01]  /*5580*/  IMAD.HI.U32 R18, R195, R190, RZ ;  /* 0x000000bec3127227 */ /* 0x000fe200078e00ff */
        /* <DEDUP_REMOVED lines=36> */
[----:B------:R-:W-:Y:S07]  /*57d0*/  IMAD R138, R7, R132, R138 ;  /* 0x00000084078a7224 */ /* 0x000fee00078e028a */
.L_x_101:
[----:B-1----:R-:W-:Y:S01]  /*57e0*/  @!P1 ISETP.NE.AND P0, PT, R12, 0x1, PT ;  /* 0x000000010c00980c */ /* 0x002fe20003f05270 */
[----:B------:R-:W-:Y:S01]  /*57f0*/  @!P1 IMAD.HI.U32 R3, R138, R13, RZ ;  /* 0x0000000d8a039227 */ /* 0x000fe200078e00ff */
[----:B------:R-:W-:Y:S01]  /*5800*/  R2UR UR5, R5 ;  /* 0x00000000050572ca */ /* 0x000fe200000e0000 */
[----:B------:R-:W-:Y:S01]  /*5810*/  BSSY.RECONVERGENT B6, `(.L_x_102) ;  /* 0x0000031000067945 */ /* 0x000fe20003800200 */
[----:B------:R-:W-:Y:S01]  /*5820*/  R2UR UR4, R2 ;  /* 0x00000000020472ca */ /* 0x000fe200000e0000 */
[----:B------:R-:W-:Y:S01]  /*5830*/  @!P1 IMAD.HI.U32 R0, R139, R14, RZ ;  /* 0x0000000e8b009227 */ /* 0x000fe200078e00ff */
[----:B------:R-:W-:Y:S02]  /*5840*/  @!P1 SHF.R.U32.HI R3, RZ, R16, R3 ;  /* 0x00000010ff039219 */ /* 0x000fe40000011603 */
[----:B------:R-:W-:Y:S01]  /*5850*/  @!P1 ISETP.NE.AND P2, PT, R11, 0x1, PT ;  /* 0x000000010b00980c */ /* 0x000fe20003f45270 */
[----:B------:R-:W-:Y:S01]  /*5860*/  VIADD R209, R209, 0x1 ;  /* 0x00000001d1d17836 */ /* 0x000fe20000000000 */
[----:B------:R-:W-:Y:S02]  /*5870*/  @!P1 SEL R3, R138, R3, !P0 ;  /* 0x000000038a039207 */ /* 0x000fe40004000000 */
[----:B------:R-:W-:Y:S02]  /*5880*/  @!P1 SHF.R.U32.HI R0, RZ, R15, R0 ;  /* 0x0000000fff009219 */ /* 0x000fe40000011600 */
[----:B------:R-:W-:Y:S01]  /*5890*/  LOP3.LUT P0, RZ, R200, 0x3f0, RZ, 0xc0, !PT ;  /* 0x000003f0c8ff7812 */ /* 0x000fe2000780c0ff */
[----:B------:R-:W-:Y:S01]  /*58a0*/  USHF.L.U32 UR50, UR5, 0x7, URZ ;  /* 0x0000000705327899 */ /* 0x000fe200080006ff */
[----:B------:R-:W-:Y:S01]  /*58b0*/  @!P1 SEL R4, R139, R0, !P2 ;  /* 0x000000008b049207 */ /* 0x000fe20005000000 */
[----:B------:R-:W-:Y:S01]  /*58c0*/  USHF.L.U32 UR49, UR4, 0x8, URZ ;  /* 0x0000000804317899 */ /* 0x000fe200080006ff */
[----:B------:R-:W-:Y:S03]  /*58d0*/  @P4 SHF.R.U32.HI R201, RZ, 0x10, R21 ;  /* 0x00000010ffc94819 */ /* 0x000fe60000011615 */
[----:B------:R-:W-:Y:S02]  /*58e0*/  @!P1 IMAD.IADD R0, R3, 0x1, -R4 ;  /* 0x0000000103009824 */ /* 0x000fe400078e0a04 */
[----:B------:R-:W-:Y:S02]  /*58f0*/  @!P1 IMAD.IADD R3, R4, 0x1, -R3 ;  /* 0x0000000104039824 */ /* 0x000fe400078e0a03 */
[----:B------:R-:W-:Y:S02]  /*5900*/  @!P1 IMAD R139, R0, R11, R139 ;  /* 0x0000000b008b9224 */ /* 0x000fe400078e028b */
[----:B------:R-:W-:Y:S01]  /*5910*/  @!P1 IMAD R138, R3, R12, R138 ;  /* 0x0000000c038a9224 */ /* 0x000fe200078e028a */
[----:B------:R-:W-:Y:S06]  /*5920*/  @!P0 BRA `(.L_x_103) ;  /* 0x00000000007c8947 */ /* 0x000fec0003800000 */
[----:B------:R-:W1:Y:S01]  /*5930*/  LDCU.64 UR8, c[0x4][0x80] ;  /* 0x01001000ff0877ac */ /* 0x000e620008000a00 */
[----:B------:R-:W-:Y:S01]  /*5940*/  MOV R2, 0x0 ;  /* 0x0000000000027802 */ /* 0x000fe20000000f00 */
[----:B------:R-:W-:Y:S02]  /*5950*/  HFMA2 R12, -RZ, RZ, 0, 5.9604644775390625e-08 ;  /* 0x00000001ff0c7431 */ /* 0x000fe400000001ff */
[----:B------:R-:W-:Y:S01]  /*5960*/  IMAD.MOV.U32 R8, RZ, RZ, 0x70 ;  /* 0x00000070ff087424 */ /* 0x000fe200078e00ff */
[----:B------:R2:W3:Y:S01]  /*5970*/  LDC.64 R14, c[0x4][R2] ;  /* 0x01000000020e7b82 */ /* 0x0004e20000000a00 */
[----:B------:R-:W4:Y:S01]  /*5980*/  LDCU.64 UR6, c[0x4][0x88] ;  /* 0x01001100ff0677ac */ /* 0x000f220008000a00 */
[----:B------:R-:W-:Y:S01]  /*5990*/  IMAD.MOV.U32 R13, RZ, RZ, RZ ;  /* 0x000000ffff0d7224 */ /* 0x000fe200078e00ff */
[----:B------:R-:W2:Y:S01]  /*59a0*/  LDCU.64 UR4, c[0x4][0x8] ;  /* 0x01000100ff0477ac */ /* 0x000ea20008000a00 */
[----:B-1----:R-:W-:Y:S01]  /*59b0*/  MOV R5, UR9 ;  /* 0x0000000900057c02 */ /* 0x002fe20008000f00 */
[----:B------:R-:W-:Y:S01]  /*59c0*/  IMAD.U32 R4, RZ, RZ, UR8 ;  /* 0x00000008ff047e24 */ /* 0x000fe2000f8e00ff */
[----:B----4-:R-:W-:Y:S01]  /*59d0*/  MOV R7, UR7 ;  /* 0x0000000700077c02 */ /* 0x010fe20008000f00 */
[----:B------:R-:W-:Y:S01]  /*59e0*/  IMAD.U32 R6, RZ, RZ, UR6 ;  /* 0x00000006ff067e24 */ /* 0x000fe2000f8e00ff */
[----:B--2---:R-:W-:Y:S01]  /*59f0*/  MOV R11, UR5 ;  /* 0x00000005000b7c02 */ /* 0x004fe20008000f00 */
[----:B------:R-:W-:Y:S02]  /*5a00*/  IMAD.U32 R10, RZ, RZ, UR4 ;  /* 0x00000004ff0a7e24 */ /* 0x000fe4000f8e00ff */
[----:B------:R-:W-:Y:S07]  /*5a10*/  LEPC R20, `(.L_x_104) ;  /* 0x000000001014794e */ /* 0x000fee0000000000 */
[----:B---3-5:R-:W-:Y:S05]  /*5a20*/  CALL.ABS.NOINC R14 ;  /* 0x000000000e007343 */ /* 0x028fea0003c00000 */
.L_x_104:
[----:B------:R-:W1:Y:S01]  /*5a30*/  LDCU.64 UR8, c[0x4][0x80] ;  /* 0x01001000ff0877ac */ /* 0x000e620008000a00 */
[----:B------:R-:W2:Y:S01]  /*5a40*/  LDC.64 R2, c[0x4][R2] ;  /* 0x0100000002027b82 */ /* 0x000ea20000000a00 */
[----:B------:R-:W-:Y:S02]  /*5a50*/  HFMA2 R12, -RZ, RZ, 0, 5.9604644775390625e-08 ;  /* 0x00000001ff0c7431 */ /* 0x000fe400000001ff */
[----:B------:R-:W-:Y:S02]  /*5a60*/  IMAD.MOV.U32 R8, RZ, RZ, 0x70 ;  /* 0x00000070ff087424 */ /* 0x000fe400078e00ff */
[----:B------:R-:W-:Y:S01]  /*5a70*/  IMAD.MOV.U32 R13, RZ, RZ, RZ ;  /* 0x000000ffff0d7224 */ /* 0x000fe200078e00ff */
[----:B------:R-:W3:Y:S01]  /*5a80*/  LDCU.64 UR6, c[0x4][0x88] ;  /* 0x01001100ff0677ac */ /* 0x000ee20008000a00 */
[----:B------:R-:W4:Y:S01]  /*5a90*/  LDCU.64 UR4, c[0x4][0x8] ;  /* 0x01000100ff0477ac */ /* 0x000f220008000a00 */
[----:B-1----:R-:W-:Y:S02]  /*5aa0*/  MOV R4, UR8 ;  /* 0x0000000800047c02 */ /* 0x002fe40008000f00 */
[----:B------:R-:W-:Y:S02]  /*5ab0*/  MOV R5, UR9 ;  /* 0x0000000900057c02 */ /* 0x000fe40008000f00 */
[----:B---3--:R-:W-:Y:S01]  /*5ac0*/  MOV R7, UR7 ;  /* 0x0000000700077c02 */ /* 0x008fe20008000f00 */
[----:B------:R-:W-:Y:S01]  /*5ad0*/  IMAD.U32 R6, RZ, RZ, UR6 ;  /* 0x00000006ff067e24 */ /* 0x000fe2000f8e00ff */
[----:B----4-:R-:W-:Y:S01]  /*5ae0*/  MOV R11, UR5 ;  /* 0x00000005000b7c02 */ /* 0x010fe20008000f00 */
[----:B------:R-:W-:Y:S02]  /*5af0*/  IMAD.U32 R10, RZ, RZ, UR4 ;  /* 0x00000004ff0a7e24 */ /* 0x000fe4000f8e00ff */
[----:B------:R-:W-:Y:S07]  /*5b00*/  LEPC R20, `(.L_x_103) ;  /* 0x000000001014794e */ /* 0x000fee0000000000 */
[----:B--2---:R-:W-:Y:S05]  /*5b10*/  CALL.ABS.NOINC R2 ;  /* 0x0000000002007343 */ /* 0x004fea0003c00000 */
.L_x_103:
[----:B------:R-:W-:Y:S05]  /*5b20*/  BSYNC.RECONVERGENT B6 ;  /* 0x0000000000067941 */ /* 0x000fea0003800200 */
.L_x_102:
[C---:B------:R-:W-:Y:S02]  /*5b30*/  ISETP.NE.U32.AND P2, PT, R188.reuse, RZ, PT ;  /* 0x000000ffbc00720c */ /* 0x040fe40003f45070 */
[----:B------:R-:W-:Y:S02]  /*5b40*/  ISETP.NE.U32.AND P0, PT, RZ, UR38, PT ;  /* 0x00000026ff007c0c */ /* 0x000fe4000bf05070 */
[C---:B------:R-:W-:Y:S02]  /*5b50*/  ISETP.NE.AND.EX P2, PT, R189.reuse, RZ, PT, P2 ;  /* 0x000000ffbd00720c */ /* 0x040fe40003f45320 */
[----:B------:R-:W-:Y:S02]  /*5b60*/  ISETP.NE.U32.AND P4, PT, R188, RZ, PT ;  /* 0x000000ffbc00720c */ /* 0x000fe40003f85070 */
[----:B------:R-:W-:Y:S02]  /*5b70*/  ISETP.NE.AND.EX P0, PT, RZ, UR39, PT, P0 ;  /* 0x00000027ff007c0c */ /* 0x000fe4000bf05300 */
[----:B------:R-:W-:Y:S02]  /*5b80*/  ISETP.NE.U32.AND P1, PT, R184, RZ, PT ;  /* 0x000000ffb800720c */ /* 0x000fe40003f25070 */
[----:B------:R-:W-:Y:S02]  /*5b90*/  ISETP.NE.U32.AND P3, PT, RZ, UR38, PT ;  /* 0x00000026ff007c0c */ /* 0x000fe4000bf65070 */
[----:B------:R-:W-:Y:S03]  /*5ba0*/  ISETP.NE.AND.EX P4, PT, R189, RZ, P0, P4 ;  /* 0x000000ffbd00720c */ /* 0x000fe60000785340 */
[----:B------:R-:W-:Y:S10]  /*5bb0*/  @!P2 BRA `(.L_x_105) ;  /* 0x00000000002ca947 */ /* 0x000ff40003800000 */
[----:B------:R-:W-:Y:S01]  /*5bc0*/  ISETP.NE.U32.AND P0, PT, R186, RZ, PT ;  /* 0x000000ffba00720c */ /* 0x000fe20003f05070 */
[----:B------:R-:W-:Y:S03]  /*5bd0*/  IMAD.MOV.U32 R192, RZ, RZ, 0x1 ;  /* 0x00000001ffc07424 */ /* 0x000fe600078e00ff */
[----:B------:R-:W-:Y:S11]  /*5be0*/  ISETP.NE.AND.EX P0, PT, R187, RZ, PT, P0 ;  /* 0x000000ffbb00720c */ /* 0x000ff60003f05300 */
[----:B------:R-:W-:Y:S02]  /*5bf0*/  @!UPT UIADD3 URZ, UPT, UPT, URZ, URZ, URZ ;  /* 0x000000fffffff290 */ /* 0x000fe4000fffe0ff */
[----:B------:R-:W1:Y:S01]  /*5c00*/  @P0 LDC.64 R2, c[0x0][0x888] ;  /* 0x00022200ff020b82 */ /* 0x000e620000000a00 */
[----:B------:R-:W-:Y:S04]  /*5c10*/  @P0 IMAD R0, R188, UR44, RZ ;  /* 0x0000002cbc000c24 */ /* 0x000fe8000f8e02ff */
[----:B-1----:R-:W-:Y:S04]  /*5c20*/  @P0 IMAD.WIDE R2, R0, 0x4, R2 ;  /* 0x0000000400020825 */ /* 0x002fe800078e0202 */
[----:B------:R-:W-:Y:S01]  /*5c30*/  HFMA2 R0, -RZ, RZ, 0, 5.9604644775390625e-08 ;  /* 0x00000001ff007431 */ /* 0x000fe200000001ff */
[----:B-----5:R1:W5:Y:S04]  /*5c40*/  @P0 LDG.E R143, desc[UR46][R2.64] ;  /* 0x0000002e028f0981 */ /* 0x020368000c1e1900 */
[----:B------:R-:W-:Y:S01]  /*5c50*/  @!P0 PRMT R192, R0, 0x7610, R192 ;  /* 0x0000761000c08816 */ /* 0x000fe200000000c0 */
[----:B-1----:R-:W2:Y:S06]  /*5c60*/  @!P0 LDC R143, c[0x0][0x880] ;  /* 0x00022000ff8f8b82 */ /* 0x002eac0000000800 */
.L_x_105:
[----:B------:R-:W-:Y:S02]  /*5c70*/  ISETP.NE.AND.EX P1, PT, R185, RZ, PT, P1 ;  /* 0x000000ffb900720c */ /* 0x000fe40003f25310 */
[----:B------:R-:W-:Y:S02]  /*5c80*/  PLOP3.LUT P0, PT, PT, PT, PT, 0x8, 0x80 ;  /* 0x000000000080781c */ /* 0x000fe40003f0e170 */
[----:B------:R-:W-:Y:S02]  /*5c90*/  ISETP.NE.AND.EX P3, PT, RZ, UR39, PT, P3 ;  /* 0x00000027ff007c0c */ /* 0x000fe4000bf65330 */
[----:B------:R-:W-:Y:S07]  /*5ca0*/  @!P4 PLOP3.LUT P0, PT, P2, PT, PT, 0x80, 0x8 ;  /* 0x000000000008c81c */ /* 0x000fee000170f070 */
[----:B------:R-:W-:Y:S06]  /*5cb0*/  @!P1 BRA `(.L_x_106) ;  /* 0x0000000000209947 */ /* 0x000fec0003800000 */
[----:B------:R-:W-:Y:S04]  /*5cc0*/  ISETP.NE.U32.AND P1, PT, R182, RZ, PT ;  /* 0x000000ffb600720c */ /* 0x000fe80003f25070 */
[----:B------:R-:W-:Y:S11]  /*5cd0*/  ISETP.NE.AND.EX P1, PT, R183, RZ, PT, P1 ;  /* 0x000000ffb700720c */ /* 0x000ff60003f25310 */
[----:B------:R-:W-:Y:S02]  /*5ce0*/  @!UPT UIADD3 URZ, UPT, UPT, URZ, URZ, URZ ;  /* 0x000000fffffff290 */ /* 0x000fe4000fffe0ff */
[----:B------:R-:W1:Y:S01]  /*5cf0*/  @P1 LDC.64 R2, c[0x0][0x8a8] ;  /* 0x00022a00ff021b82 */ /* 0x000e620000000a00 */
[----:B------:R-:W-:Y:S04]  /*5d00*/  @P1 IMAD R0, R184, UR44, RZ ;  /* 0x0000002cb8001c24 */ /* 0x000fe8000f8e02ff */
[----:B-1----:R-:W-:Y:S05]  /*5d10*/  @P1 IMAD.WIDE R2, R0, 0x4, R2 ;  /* 0x0000000400021825 */ /* 0x002fea00078e0202 */
[----:B-----5:R1:W5:Y:S02]  /*5d20*/  @P1 LDG.E R141, desc[UR46][R2.64] ;  /* 0x0000002e028d1981 */ /* 0x020364000c1e1900 */
[----:B-1----:R-:W3:Y:S02]  /*5d30*/  @!P1 LDC R141, c[0x0][0x8a0] ;  /* 0x00022800ff8d9b82 */ /* 0x002ee40000000800 */
.L_x_106:
[----:B--2--5:R-:W-:Y:S01]  /*5d40*/  FSETP.NEU.AND P1, PT, R143, RZ, PT ;  /* 0x000000ff8f00720b */ /* 0x024fe20003f2d000 */
[----:B------:R-:W1:Y:S01]  /*5d50*/  LDCU UR4, c[0x0][0x8c8] ;  /* 0x00011900ff0477ac */ /* 0x000e620008000800 */
[----:B------:R-:W-:Y:S02]  /*5d60*/  SEL R6, RZ, 0xffffffff, P3 ;  /* 0xffffffffff067807 */ /* 0x000fe40001800000 */
[----:B------:R-:W-:Y:S01]  /*5d70*/  @!P4 LOP3.LUT P3, RZ, R192, 0xff, RZ, 0xc0, !PT ;  /* 0x000000ffc0ffc812 */ /* 0x000fe2000786c0ff */
[----:B------:R-:W-:Y:S01]  /*5d80*/  UISETP.NE.U32.AND UP0, UPT, UR42, URZ, UPT ;  /* 0x000000ff2a00728c */ /* 0x000fe2000bf05070 */
[----:B------:R-:W-:Y:S02]  /*5d90*/  @!P4 SEL R3, RZ, 0xffffffff, P1 ;  /* 0xffffffffff03c807 */ /* 0x000fe40000800000 */
[----:B------:R-:W-:Y:S01]  /*5da0*/  LOP3.LUT R204, R204, 0x1, RZ, 0x3c, !PT ;  /* 0x00000001cccc7812 */ /* 0x000fe200078e3cff */
[----:B------:R-:W-:Y:S01]  /*5db0*/  UISETP.NE.AND.EX UP0, UPT, UR43, URZ, UPT, UP0 ;  /* 0x000000ff2b00728c */ /* 0x000fe2000bf05300 */
[----:B------:R-:W-:Y:S04]  /*5dc0*/  @P0 SEL R3, R6, R3, !P3 ;  /* 0x0000000306030207 */ /* 0x000fe80005800000 */
[----:B------:R-:W-:Y:S04]  /*5dd0*/  @!P4 LOP3.LUT R3, R3, 0x1, RZ, 0xc0, !PT ;  /* 0x000000010303c812 */ /* 0x000fe800078ec0ff */
[----:B------:R-:W-:Y:S01]  /*5de0*/  ISETP.NE.U32.OR P5, PT, R3, 0x1, P4 ;  /* 0x000000010300780c */ /* 0x000fe200027a5470 */
[----:B-1----:R-:W-:Y:S03]  /*5df0*/  IMAD.U32 R68, RZ, RZ, UR4 ;  /* 0x00000004ff447e24 */ /* 0x002fe6000f8e00ff */
[----:B------:R-:W-:Y:S09]  /*5e00*/  P2R R210, PR, RZ, 0x20 ;  /* 0x00000020ffd27803 */ /* 0x000ff20000000000 */
[----:B------:R-:W-:Y:S01]  /*5e10*/  @P5 SHF.L.U32 R7, R204, 0x1f, RZ ;  /* 0x0000001fcc075819 */ /* 0x000fe200000006ff */
[----:B------:R-:W-:Y:S06]  /*5e20*/  BRA.U !UP0, `(.L_x_107) ;  /* 0x00000001084c7547 */ /* 0x000fec000b800000 */
[----:B------:R-:W-:Y:S01]  /*5e30*/  ISETP.LE.AND P0, PT, R137, UR49, PT ;  /* 0x0000003189007c0c */ /* 0x000fe2000bf03270 */
[----:B------:R-:W-:Y:S02]  /*5e40*/  VIADD R0, R140, UR50 ;  /* 0x000000328c007c36 */ /* 0x000fe40008000000 */
[----:B------:R-:W-:Y:S02]  /*5e50*/  IMAD.U32 R8, RZ, RZ, UR50 ;  /* 0x00000032ff087e24 */ /* 0x000fe4000f8e00ff */
[----:B------:R-:W-:Y:S01]  /*5e60*/  IMAD.MOV.U32 R68, RZ, RZ, RZ ;  /* 0x000000ffff447224 */ /* 0x000fe200078e00ff */
[----:B------:R-:W-:Y:S11]  /*5e70*/  ISETP.GE.OR P0, PT, R0, UR36, P0 ;  /* 0x0000002400007c0c */ /* 0x000ff60008706670 */
[----:B------:R-:W-:Y:S02]  /*5e80*/  @!UPT UIADD3 URZ, UPT, UPT, URZ, URZ, URZ ;  /* 0x000000fffffff290 */ /* 0x000fe4000fffe0ff */
[----:B------:R-:W-:Y:S01]  /*5e90*/  @!P0 IADD3 R2, P3, PT, R140, UR50, RZ ;  /* 0x000000328c028c10 */ /* 0x000fe2000ff7e0ff */
[----:B------:R-:W1:Y:S01]  /*5ea0*/  @!P0 LDC.64 R4, c[0x0][0x8d0] ;  /* 0x00023400ff048b82 */ /* 0x000e620000000a00 */
[----:B------:R-:W-:Y:S02]  /*5eb0*/  VOTEU.ALL UP0, P0 ;  /* 0x0000000000ff7886 */ /* 0x000fe40000000000 */
[----:B------:R-:W-:Y:S03]  /*5ec0*/  @!P0 LEA.HI.X.SX32 R3, R8, RZ, 0x1, P3 ;  /* 0x000000ff08038211 */ /* 0x000fe600018f0eff */
[----:B------:R-:W-:Y:S06]  /*5ed0*/  @!UP0 USHF.R.S32.HI UR4, URZ, 0x1f, UR44 ;  /* 0x0000001fff048899 */ /* 0x000fec000801142c */
[C---:B-1----:R-:W-:Y:S02]  /*5ee0*/  @!P0 IMAD R8, R4.reuse, UR4, RZ ;  /* 0x0000000404088c24 */ /* 0x042fe4000f8e02ff */
[----:B------:R-:W-:Y:S04]  /*5ef0*/  @!P0 IMAD.WIDE.U32 R2, R4, UR44, R2 ;  /* 0x0000002c04028c25 */ /* 0x000fe8000f8e0002 */
[----:B------:R-:W-:Y:S01]  /*5f00*/  @!P0 IMAD R8, R5, UR44, R8 ;  /* 0x0000002c05088c24 */ /* 0x000fe2000f8e0208 */
[C---:B------:R-:W-:Y:S04]  /*5f10*/  @!P0 LEA R10, P3, R2.reuse, UR42, 0x1 ;  /* 0x0000002a020a8c11 */ /* 0x040fe8000f8608ff */
[----:B------:R-:W-:Y:S04]  /*5f20*/  @!P0 IADD3 R5, PT, PT, R3, R8, RZ ;  /* 0x0000000803058210 */ /* 0x000fe80007ffe0ff */
[----:B------:R-:W-:Y:S05]  /*5f30*/  @!P0 LEA.HI.X R11, R2, UR43, R5, 0x1, P3 ;  /* 0x0000002b020b8c11 */ /* 0x000fea00098f0c05 */
[----:B------:R-:W2:Y:S02]  /*5f40*/  @!P0 LDG.E.U16 R10, desc[UR46][R10.64] ;  /* 0x0000002e0a0a8981 */ /* 0x000ea4000c1e1500 */
[----:B--2---:R-:W-:Y:S07]  /*5f50*/  @!P0 SHF.L.U32 R68, R10, 0x10, RZ ;  /* 0x000000100a448819 */ /* 0x004fee00000006ff */
.L_x_107:
[----:B------:R-:W1:Y:S01]  /*5f60*/  @P5 SYNCS.PHASECHK.TRANS64.TRYWAIT P3, [UR41+0x50], R7 ;  /* 0x00005007ff0055a7 */ /* 0x000e620008061129 */
[----:B------:R-:W-:Y:S01]  /*5f70*/  IMAD.SHL.U32 R219, R197, 0x2, RZ ;  /* 0x00000002c5db7824 */ /* 0x000fe200078e00ff */
[----:B------:R-:W-:Y:S01]  /*5f80*/  LEA R220, R181, UR41, 0x3 ;  /* 0x00000029b5dc7c11 */ /* 0x000fe2000f8e18ff */
[----:B------:R-:W-:Y:S01]  /*5f90*/  IMAD.SHL.U32 R147, R205, 0x10, RZ ;  /* 0x00000010cd937824 */ /* 0x000fe200078e00ff */
[----:B------:R-:W-:Y:S01]  /*5fa0*/  SHF.L.U32 R3, R203, 0x1f, RZ ;  /* 0x0000001fcb037819 */ /* 0x000fe200000006ff */
[----:B------:R-:W-:Y:S01]  /*5fb0*/  IMAD.MOV.U32 R226, RZ, RZ, -0x10 ;  /* 0xfffffff0ffe27424 */ /* 0x000fe200078e00ff */
[----:B------:R-:W-:Y:S01]  /*5fc0*/  SEL R5, RZ, 0xffffffff, P1 ;  /* 0xffffffffff057807 */ /* 0x000fe20000800000 */
[----:B------:R-:W-:Y:S01]  /*5fd0*/  IMAD.SHL.U32 R224, R206, 0x10, RZ ;  /* 0x00000010cee07824 */ /* 0x000fe200078e00ff */
[----:B------:R-:W-:Y:S01]  /*5fe0*/  LOP3.LUT P1, R211, R192, 0xff, RZ, 0xc0, !PT ;  /* 0x000000ffc0d37812 */ /* 0x000fe2000782c0ff */
[----:B------:R-:W-:Y:S01]  /*5ff0*/  IMAD.MOV.U32 R221, RZ, RZ, 0x1 ;  /* 0x00000001ffdd7424 */ /* 0x000fe200078e00ff */
[----:B------:R-:W-:Y:S01]  /*6000*/  BSSY B1, `(.L_x_108) ;  /* 0x0000046000017945 */ /* 0x000fe20003800000 */
[----:B------:R-:W-:Y:S01]  /*6010*/  IMAD R146, R181, 0x100, R144 ;  /* 0x00000100b5927824 */ /* 0x000fe200078e0290 */
[----:B------:R-:W-:Y:S01]  /*6020*/  @P2 SEL R5, R6, R5, !P1 ;  /* 0x0000000506052207 */ /* 0x000fe20004800000 */
[----:B------:R-:W-:Y:S01]  /*6030*/  IMAD.MOV.U32 R222, RZ, RZ, RZ ;  /* 0x000000ffffde7224 */ /* 0x000fe200078e00ff */
[----:B------:R-:W-:Y:S02]  /*6040*/  CS2R R150, SRZ ;  /* 0x0000000000967805 */ /* 0x000fe4000001ff00 */
[----:B------:R-:W-:Y:S01]  /*6050*/  CS2R R148, SRZ ;  /* 0x0000000000947805 */ /* 0x000fe2000001ff00 */
[----:B------:R2:W4:Y:S01]  /*6060*/  SYNCS.PHASECHK.TRANS64.TRYWAIT P0, [R220+URZ+0xc0], R3 ;  /* 0x0000c003dc0075a7 */ /* 0x00052200080011ff */
[----:B------:R-:W-:Y:S02]  /*6070*/  LOP3.LUT R5, R5, 0x1, RZ, 0xc0, !PT ;  /* 0x0000000105057812 */ /* 0x000fe400078ec0ff */
[----:B------:R-:W-:Y:S02]  /*6080*/  CS2R R154, SRZ ;  /* 0x00000000009a7805 */ /* 0x000fe4000001ff00 */
[----:B------:R-:W-:Y:S02]  /*6090*/  CS2R R152, SRZ ;  /* 0x0000000000987805 */ /* 0x000fe4000001ff00 */
[----:B------:R-:W-:Y:S02]  /*60a0*/  CS2R R158, SRZ ;  /* 0x00000000009e7805 */ /* 0x000fe4000001ff00 */
[----:B------:R-:W-:Y:S01]  /*60b0*/  ISETP.NE.U32.AND P1, PT, R5, 0x1, PT ;  /* 0x000000010500780c */ /* 0x000fe20003f25070 */
[----:B------:R-:W-:Y:S01]  /*60c0*/  VIADD R5, R219, UR41 ;  /* 0x00000029db057c36 */ /* 0x000fe20008000000 */
[----:B------:R-:W-:Y:S02]  /*60d0*/  CS2R R156, SRZ ;  /* 0x00000000009c7805 */ /* 0x000fe4000001ff00 */
[----:B------:R-:W-:Y:S02]  /*60e0*/  CS2R R162, SRZ ;  /* 0x0000000000a27805 */ /* 0x000fe4000001ff00 */
[----:B------:R-:W-:Y:S01]  /*60f0*/  P2R R223, PR, RZ, 0x2 ;  /* 0x00000002ffdf7803 */ /* 0x000fe20000000000 */
[C---:B------:R-:W-:Y:S01]  /*6100*/  IMAD.IADD R215, R5.reuse, 0x1, R147 ;  /* 0x0000000105d77824 */ /* 0x040fe200078e0293 */
[----:B------:R-:W-:Y:S01]  /*6110*/  ISETP.NE.U32.AND P1, PT, R198, 0x1, PT ;  /* 0x00000001c600780c */ /* 0x000fe20003f25070 */
[C---:B------:R-:W-:Y:S01]  /*6120*/  IMAD.IADD R217, R5.reuse, 0x1, R224 ;  /* 0x0000000105d97824 */ /* 0x040fe200078e02e0 */
[----:B------:R-:W-:Y:S01]  /*6130*/  CS2R R160, SRZ ;  /* 0x0000000000a07805 */ /* 0x000fe2000001ff00 */
[----:B------:R-:W-:Y:S01]  /*6140*/  IMAD.IADD R213, R224, 0x1, R215 ;  /* 0x00000001e0d57824 */ /* 0x000fe200078e02d7 */
[----:B------:R-:W-:Y:S02]  /*6150*/  SEL R226, R226, 0x10, !P1 ;  /* 0x00000010e2e27807 */ /* 0x000fe40004800000 */
[----:B------:R-:W-:Y:S02]  /*6160*/  CS2R R166, SRZ ;  /* 0x0000000000a67805 */ /* 0x000fe4000001ff00 */
[----:B------:R-:W-:Y:S02]  /*6170*/  CS2R R164, SRZ ;  /* 0x0000000000a47805 */ /* 0x000fe4000001ff00 */
[----:B------:R-:W-:Y:S02]  /*6180*/  CS2R R170, SRZ ;  /* 0x0000000000aa7805 */ /* 0x000fe4000001ff00 */
[----:B------:R-:W-:Y:S01]  /*6190*/  CS2R R168, SRZ ;  /* 0x0000000000a87805 */ /* 0x000fe2000001ff00 */
[----:B------:R-:W-:Y:S01]  /*61a0*/  IMAD.IADD R218, R5, 0x1, R226 ;  /* 0x0000000105da7824 */ /* 0x000fe200078e02e2 */
[----:B------:R-:W-:Y:S01]  /*61b0*/  CS2R R174, SRZ ;  /* 0x0000000000ae7805 */ /* 0x000fe2000001ff00 */
[C---:B------:R-:W-:Y:S01]  /*61c0*/  IMAD.IADD R216, R226.reuse, 0x1, R217 ;  /* 0x00000001e2d87824 */ /* 0x040fe200078e02d9 */
[----:B------:R-:W-:Y:S01]  /*61d0*/  CS2R R172, SRZ ;  /* 0x0000000000ac7805 */ /* 0x000fe2000001ff00 */
[C---:B------:R-:W-:Y:S01]  /*61e0*/  IMAD.IADD R214, R226.reuse, 0x1, R215 ;  /* 0x00000001e2d67824 */ /* 0x040fe200078e02d7 */
[----:B------:R-:W-:Y:S02]  /*61f0*/  CS2R R178, SRZ ;  /* 0x0000000000b27805 */ /* 0x000fe4000001ff00 */
[----:B------:R-:W-:Y:S01]  /*6200*/  CS2R R176, SRZ ;  /* 0x0000000000b07805 */ /* 0x000fe2000001ff00 */
[----:B------:R-:W-:Y:S01]  /*6210*/  IMAD.IADD R212, R226, 0x1, R213 ;  /* 0x00000001e2d47824 */ /* 0x000fe200078e02d5 */
[----:B-1----:R-:W-:Y:S01]  /*6220*/  @P5 SEL R221, RZ, 0x1, !P3 ;  /* 0x00000001ffdd5807 */ /* 0x002fe20005800000 */
[----:B--2---:R-:W-:Y:S06]  /*6230*/  @!P5 BRA `(.L_x_109) ;  /* 0x000000000088d947 */ /* 0x004fec0003800000 */
[----:B------:R-:W-:Y:S01]  /*6240*/  IMAD.MOV.U32 R151, RZ, RZ, RZ ;  /* 0x000000ffff977224 */ /* 0x000fe200078e00ff */
[----:B------:R-:W-:Y:S01]  /*6250*/  ISETP.NE.AND P1, PT, R221, RZ, PT ;  /* 0x000000ffdd00720c */ /* 0x000fe20003f25270 */
[----:B------:R-:W-:Y:S01]  /*6260*/  BSSY B0, `(.L_x_110) ;  /* 0x0000014000007945 */ /* 0x000fe20003800000 */
[----:B------:R-:W-:Y:S02]  /*6270*/  CS2R R178, SRZ ;  /* 0x0000000000b27805 */ /* 0x000fe4000001ff00 */
        /* <DEDUP_REMOVED lines=13> */
[----:B------:R-:W-:Y:S01]  /*6350*/  CS2R R148, SRZ ;  /* 0x0000000000947805 */ /* 0x000fe2000001ff00 */
[----:B------:R-:W-:Y:S06]  /*6360*/  @P1 BRA `(.L_x_111) ;  /* 0x00000000000c1947 */ /* 0x000fec0003800000 */
[----:B------:R-:W-:Y:S04]  /*6370*/  SHF.L.U32 R5, R204, 0x1f, RZ ;  /* 0x0000001fcc057819 */ /* 0x000fe800000006ff */
[----:B------:R-:W1:Y:S02]  /*6380*/  SYNCS.PHASECHK.TRANS64.TRYWAIT P1, [UR41+0x50], R5 ;  /* 0x00005005ff0075a7 */ /* 0x000e640008021129 */
[----:B-1----:R-:W-:Y:S05]  /*6390*/  @!P1 BRA `(.L_x_112) ;  /* 0x0000005c00589947 */ /* 0x002fea0003800000 */
.L_x_111:
[----:B------:R-:W-:Y:S05]  /*63a0*/  BSYNC B0 ;  /* 0x0000000000007941 */ /* 0x000fea0003800000 */
.L_x_110:
[----:B------:R-:W-:Y:S01]  /*63b0*/  ISETP.NE.AND P1, PT, R223, RZ, PT ;  /* 0x000000ffdf00720c */ /* 0x000fe20003f25270 */
[----:B------:R-:W-:Y:S11]  /*63c0*/  HFMA2 R222, -RZ, RZ, 0, 5.9604644775390625e-08 ;  /* 0x00000001ffde7431 */ /* 0x000ff600000001ff */
[----:B------:R-:W-:Y:S01]  /*63d0*/  @!UPT UIADD3 URZ, UPT, UPT, URZ, URZ, URZ ;  /* 0x000000fffffff290 */ /* 0x000fe2000fffe0ff */
[----:B------:R2:W1:Y:S04]  /*63e0*/  @P1 LDS.128 R176, [R219+UR41+0x400] ;  /* 0x00040029dbb01984 */ /* 0x0004680008000c00 */
[----:B------:R2:W1:Y:S04]  /*63f0*/  @P1 LDS.128 R172, [R218+0x400] ;  /* 0x00040000daac1984 */ /* 0x0004680000000c00 */
[----:B------:R2:W1:Y:S04]  /*6400*/  @P1 LDS.128 R168, [R217+0x400] ;  /* 0x00040000d9a81984 */ /* 0x0004680000000c00 */
[----:B------:R2:W1:Y:S04]  /*6410*/  @P1 LDS.128 R164, [R216+0x400] ;  /* 0x00040000d8a41984 */ /* 0x0004680000000c00 */
[----:B------:R2:W1:Y:S04]  /*6420*/  @P1 LDS.128 R160, [R215+0x400] ;  /* 0x00040000d7a01984 */ /* 0x0004680000000c00 */
[----:B------:R2:W1:Y:S04]  /*6430*/  @P1 LDS.128 R156, [R214+0x400] ;  /* 0x00040000d69c1984 */ /* 0x0004680000000c00 */
[----:B------:R2:W1:Y:S04]  /*6440*/  @P1 LDS.128 R152, [R213+0x400] ;  /* 0x00040000d5981984 */ /* 0x0004680000000c00 */
[----:B------:R2:W1:Y:S02]  /*6450*/  @P1 LDS.128 R148, [R212+0x400] ;  /* 0x00040000d4941984 */ /* 0x0004640000000c00 */
.L_x_109:
[----:B------:R-:W-:Y:S05]  /*6460*/  BSYNC B1 ;  /* 0x0000000000017941 */ /* 0x000fea0003800000 */
.L_x_108:
[----:B-1----:R-:W-:Y:S04]  /*6470*/  SHF.R.U32.HI R0, RZ, 0x15, R146 ;  /* 0x00000015ff007819 */ /* 0x002fe80000011692 */
[----:B------:R-:W-:Y:S01]  /*6480*/  LOP3.LUT P1, RZ, R0, 0x3, R199, 0x48, !PT ;  /* 0x0000000300ff7812 */ /* 0x000fe200078248c7 */
[----:B------:R-:W-:Y:S01]  /*6490*/  @!UPT UIADD3 URZ, UPT, UPT, URZ, URZ, URZ ;  /* 0x000000fffffff290 */ /* 0x000fe2000fffe0ff */
[----:B----4-:R-:W-:Y:S11]  /*64a0*/  @P0 BRA `(.L_x_113) ;  /* 0x0000000000080947 */ /* 0x010ff60003800000 */
[----:B------:R-:W1:Y:S02]  /*64b0*/  SYNCS.PHASECHK.TRANS64.TRYWAIT P0, [R220+URZ+0xc0], R3 ;  /* 0x0000c003dc0075a7 */ /* 0x000e6400080011ff */
[----:B-1----:R-:W-:Y:S05]  /*64c0*/  @!P0 BRA `(.L_x_114) ;  /* 0x0000005c00248947 */ /* 0x002fea0003800000 */
.L_x_113:
[----:B------:R-:W-:Y:S05]  /*64d0*/  @!P1 BRA `(.L_x_115) ;  /* 0x0000000000409947 */ /* 0x000fea0003800000 */
[----:B------:R-:W4:Y:S01]  /*64e0*/  LDCU.64 UR8, c[0x4][0x70] ;  /* 0x01000e00ff0877ac */ /* 0x000f220008000a00 */
[----:B-1----:R-:W-:Y:S01]  /*64f0*/  MOV R3, 0x0 ;  /* 0x0000000000037802 */ /* 0x002fe20000000f00 */
[----:B------:R-:W-:Y:S02]  /*6500*/  HFMA2 R12, -RZ, RZ, 0, 5.9604644775390625e-08 ;  /* 0x00000001ff0c7431 */ /* 0x000fe400000001ff */
[----:B------:R-:W-:Y:S02]  /*6510*/  IMAD.MOV.U32 R8, RZ, RZ, 0x192 ;  /* 0x00000192ff087424 */ /* 0x000fe400078e00ff */
[----:B------:R-:W-:Y:S01]  /*6520*/  IMAD.MOV.U32 R13, RZ, RZ, RZ ;  /* 0x000000ffff0d7224 */ /* 0x000fe200078e00ff */
[----:B------:R-:W1:Y:S01]  /*6530*/  LDCU.64 UR6, c[0x4][0x78] ;  /* 0x01000f00ff0677ac */ /* 0x000e620008000a00 */
[----:B------:R-:W2:Y:S01]  /*6540*/  LDC.64 R2, c[0x4][R3] ;  /* 0x0100000003027b82 */ /* 0x000ea20000000a00 */
[----:B------:R-:W5:Y:S01]  /*6550*/  LDCU.64 UR4, c[0x4][0x10] ;  /* 0x01000200ff0477ac */ /* 0x000f620008000a00 */
[----:B----4-:R-:W-:Y:S01]  /*6560*/  MOV R5, UR9 ;  /* 0x0000000900057c02 */ /* 0x010fe20008000f00 */
[----:B------:R-:W-:Y:S01]  /*6570*/  IMAD.U32 R4, RZ, RZ, UR8 ;  /* 0x00000008ff047e24 */ /* 0x000fe2000f8e00ff */
[----:B-1----:R-:W-:Y:S01]  /*6580*/  MOV R7, UR7 ;  /* 0x0000000700077c02 */ /* 0x002fe20008000f00 */
[----:B------:R-:W-:Y:S01]  /*6590*/  IMAD.U32 R6, RZ, RZ, UR6 ;  /* 0x00000006ff067e24 */ /* 0x000fe2000f8e00ff */
[----:B-----5:R-:W-:Y:S01]  /*65a0*/  MOV R11, UR5 ;  /* 0x00000005000b7c02 */ /* 0x020fe20008000f00 */
[----:B------:R-:W-:Y:S02]  /*65b0*/  IMAD.U32 R10, RZ, RZ, UR4 ;  /* 0x00000004ff0a7e24 */ /* 0x000fe4000f8e00ff */
[----:B------:R-:W-:Y:S07]  /*65c0*/  LEPC R20, `(.L_x_115) ;  /* 0x000000001014794e */ /* 0x000fee0000000000 */
[----:B--23--:R-:W-:Y:S05]  /*65d0*/  CALL.ABS.NOINC R2 ;  /* 0x0000000002007343 */ /* 0x00cfea0003c00000 */
.L_x_115:
[----:B------:R-:W-:Y:S01]  /*65e0*/  SHF.L.U32 R142, R176, 0x10, RZ ;  /* 0x00000010b08e7819 */ /* 0x000fe200000006ff */
[----:B------:R-:W-:Y:S05]  /*65f0*/  WARPSYNC.ALL ;  /* 0x0000000000007948 */ /* 0x000fea0003800000 */
[----:B------:R-:W-:Y:S01]  /*6600*/  R2UR UR4, R146 ;  /* 0x00000000920472ca */ /* 0x000fe200000e0000 */
[----:B------:R-:W-:Y:S01]  /*6610*/  BSSY.RECONVERGENT B0, `(.L_x_116) ;  /* 0x00000fc000007945 */ /* 0x000fe20003800200 */
[----:B------:R-:W-:Y:S02]  /*6620*/  LOP3.LUT R145, R176, 0xffff0000, RZ, 0xc0, !PT ;  /* 0xffff0000b0917812 */ /* 0x000fe400078ec0ff */
[----:B------:R-:W-:Y:S09]  /*6630*/  ISETP.NE.AND P0, PT, R207, RZ, PT ;  /* 0x000000ffcf00720c */ /* 0x000ff20003f05270 */
[----:B------:R-:W3:Y:S02]  /*6640*/  LDTM.x64 R4, tmem[UR4] ;  /* 0x00000004000479ee */ /* 0x000ee40008340000 */
[--C-:B---3--:R-:W-:Y:S01]  /*6650*/  FFMA R0, R141, R4, R68.reuse ;  /* 0x000000048d007223 */ /* 0x108fe20000000044 */
[----:B------:R-:W-:Y:S01]  /*6660*/  SHF.L.U32 R4, R177, 0x10, RZ ;  /* 0x00000010b1047819 */ /* 0x000fe200000006ff */
[C-C-:B------:R-:W-:Y:S01]  /*6670*/  FFMA R2, R141.reuse, R5, R68.reuse ;  /* 0x000000058d027223 */ /* 0x140fe20000000044 */
[----:B------:R-:W-:Y:S01]  /*6680*/  SHF.L.U32 R5, R178, 0x10, RZ ;  /* 0x00000010b2057819 */ /* 0x000fe200000006ff */
[--C-:B-1----:R-:W-:Y:S01]  /*6690*/  FFMA R3, R141, R6, R68.reuse ;  /* 0x000000068d037223 */ /* 0x102fe20000000044 */
[----:B------:R-:W-:Y:S01]  /*66a0*/  LOP3.LUT R6, R177, 0xffff0000, RZ, 0xc0, !PT ;  /* 0xffff0000b1067812 */ /* 0x000fe200078ec0ff */
[C-C-:B------:R-:W-:Y:S01]  /*66b0*/  FFMA R69, R141.reuse, R7, R68.reuse ;  /* 0x000000078d457223 */ /* 0x140fe20000000044 */
[----:B------:R-:W-:Y:S01]  /*66c0*/  SHF.L.U32 R7, R172, 0x10, RZ ;  /* 0x00000010ac077819 */ /* 0x000fe200000006ff */
[--C-:B------:R-:W-:Y:S01]  /*66d0*/  FFMA R70, R141, R8, R68.reuse ;  /* 0x000000088d467223 */ /* 0x100fe20000000044 */
[----:B------:R-:W-:Y:S01]  /*66e0*/  LOP3.LUT R8, R175, 0xffff0000, RZ, 0xc0, !PT ;  /* 0xffff0000af087812 */ /* 0x000fe200078ec0ff */
[C-C-:B------:R-:W-:Y:S01]  /*66f0*/  FFMA R71, R141.reuse, R9, R68.reuse ;  /* 0x000000098d477223 */ /* 0x140fe20000000044 */
        /* <DEDUP_REMOVED lines=57> */
[----:B------:R-:W-:Y:S01]  /*6a90*/  FFMA R129, R141, R67, R68 ;  /* 0x000000438d817223 */ /* 0x000fe20000000044 */
[C---:B------:R-:W-:Y:S01]  /*6aa0*/  FFMA R0, R143.reuse, R142, R0 ;  /* 0x0000008e8f007223 */ /* 0x040fe20000000000 */
[C---:B------:R-:W-:Y:S01]  /*6ab0*/  FFMA R2, R143.reuse, R145, R2 ;  /* 0x000000918f027223 */ /* 0x040fe20000000002 */
[C---:B------:R-:W-:Y:S01]  /*6ac0*/  FFMA R3, R143.reuse, R4, R3 ;  /* 0x000000048f037223 */ /* 0x040fe20000000003 */
[----:B------:R-:W-:Y:S01]  /*6ad0*/  LOP3.LUT R4, R178, 0xffff0000, RZ, 0xc0, !PT ;  /* 0xffff0000b2047812 */ /* 0x000fe200078ec0ff */
[----:B------:R-:W-:Y:S01]  /*6ae0*/  FFMA R69, R143, R6, R69 ;  /* 0x000000068f457223 */ /* 0x000fe20000000045 */
[----:B------:R-:W-:Y:S01]  /*6af0*/  LOP3.LUT R6, R179, 0xffff0000, RZ, 0xc0, !PT ;  /* 0xffff0000b3067812 */ /* 0x000fe200078ec0ff */
[----:B------:R-:W-:Y:S01]  /*6b00*/  FFMA R70, R143, R5, R70 ;  /* 0x000000058f467223 */ /* 0x000fe20000000046 */
[----:B------:R-:W-:Y:S01]  /*6b10*/  SHF.L.U32 R5, R179, 0x10, RZ ;  /* 0x00000010b3057819 */ /* 0x000fe200000006ff */
[C---:B------:R-:W-:Y:S01]  /*6b20*/  FFMA R71, R143.reuse, R4, R71 ;  /* 0x000000048f477223 */ /* 0x040fe20000000047 */
[----:B------:R-:W-:Y:S02]  /*6b30*/  LOP3.LUT R4, R172, 0xffff0000, RZ, 0xc0, !PT ;  /* 0xffff0000ac047812 */ /* 0x000fe400078ec0ff */
[----:B------:R-:W-:Y:S01]  /*6b40*/  F2FP.BF16.F32.PACK_AB R228, R2, R0 ;  /* 0x0000000002e4723e */ /* 0x000fe200000010ff */
[----:B------:R-:W-:Y:S01]  /*6b50*/  FFMA R72, R143, R5, R72 ;  /* 0x000000058f487223 */ /* 0x000fe20000000048 */
[----:B------:R-:W-:Y:S01]  /*6b60*/  SHF.L.U32 R5, R173, 0x10, RZ ;  /* 0x00000010ad057819 */ /* 0x000fe200000006ff */
[C---:B------:R-:W-:Y:S01]  /*6b70*/  FFMA R73, R143.reuse, R6, R73 ;  /* 0x000000068f497223 */ /* 0x040fe20000000049 */
[C---:B------:R-:W-:Y:S01]  /*6b80*/  LOP3.LUT R6, R174.reuse, 0xffff0000, RZ, 0xc0, !PT ;  /* 0xffff0000ae067812 */ /* 0x040fe200078ec0ff */
[----:B------:R-:W-:Y:S01]  /*6b90*/  FFMA R74, R143, R7, R74 ;  /* 0x000000078f4a7223 */ /* 0x000fe2000000004a */
[----:B------:R-:W-:Y:S01]  /*6ba0*/  SHF.L.U32 R7, R175, 0x10, RZ ;  /* 0x00000010af077819 */ /* 0x000fe200000006ff */
[----:B------:R-:W-:Y:S01]  /*6bb0*/  FFMA R75, R143, R4, R75 ;  /* 0x000000048f4b7223 */ /* 0x000fe2000000004b */
[----:B------:R-:W-:Y:S01]  /*6bc0*/  LOP3.LUT R4, R173, 0xffff0000, RZ, 0xc0, !PT ;  /* 0xffff0000ad047812 */ /* 0x000fe200078ec0ff */
[----:B------:R-:W-:Y:S01]  /*6bd0*/  FFMA R76, R143, R5, R76 ;  /* 0x000000058f4c7223 */ /* 0x000fe2000000004c */
[----:B------:R-:W-:Y:S02]  /*6be0*/  SHF.L.U32 R5, R174, 0x10, RZ ;  /* 0x00000010ae057819 */ /* 0x000fe400000006ff */
[----:B------:R-:W-:Y:S01]  /*6bf0*/  F2FP.BF16.F32.PACK_AB R229, R69, R3 ;  /* 0x0000000345e5723e */ /* 0x000fe200000010ff */
[C---:B------:R-:W-:Y:S01]  /*6c00*/  FFMA R77, R143.reuse, R4, R77 ;  /* 0x000000048f4d7223 */ /* 0x040fe2000000004d */
[C---:B------:R-:W-:Y:S01]  /*6c10*/  SHF.L.U32 R4, R168.reuse, 0x10, RZ ;  /* 0x00000010a8047819 */ /* 0x040fe200000006ff */
[----:B------:R-:W-:Y:S01]  /*6c20*/  FFMA R78, R143, R5, R78 ;  /* 0x000000058f4e7223 */ /* 0x000fe2000000004e */
[----:B------:R-:W-:Y:S01]  /*6c30*/  SHF.L.U32 R5, R169, 0x10, RZ ;  /* 0x00000010a9057819 */ /* 0x000fe200000006ff */
[C---:B------:R-:W-:Y:S01]  /*6c40*/  FFMA R79, R143.reuse, R6, R79 ;  /* 0x000000068f4f7223 */ /* 0x040fe2000000004f */
[----:B------:R-:W-:Y:S01]  /*6c50*/  LOP3.LUT R6, R168, 0xffff0000, RZ, 0xc0, !PT ;  /* 0xffff0000a8067812 */ /* 0x000fe200078ec0ff */
[----:B------:R-:W-:Y:S01]  /*6c60*/  FFMA R80, R143, R7, R80 ;  /* 0x000000078f507223 */ /* 0x000fe20000000050 */
[----:B------:R-:W-:Y:S01]  /*6c70*/  SHF.L.U32 R7, R171, 0x10, RZ ;  /* 0x00000010ab077819 */ /* 0x000fe200000006ff */
[----:B------:R-:W-:Y:S01]  /*6c80*/  FFMA R81, R143, R8, R81 ;  /* 0x000000088f517223 */ /* 0x000fe20000000051 */
[----:B------:R-:W-:Y:S01]  /*6c90*/  LOP3.LUT R8, R171, 0xffff0000, RZ, 0xc0, !PT ;  /* 0xffff0000ab087812 */ /* 0x000fe200078ec0ff */
[----:B------:R-:W-:Y:S01]  /*6ca0*/  FFMA R82, R143, R4, R82 ;  /* 0x000000048f527223 */ /* 0x000fe20000000052 */
[----:B------:R-:W-:Y:S01]  /*6cb0*/  LOP3.LUT R4, R169, 0xffff0000, RZ, 0xc0, !PT ;  /* 0xffff0000a9047812 */ /* 0x000fe200078ec0ff */
[C---:B------:R-:W-:Y:S01]  /*6cc0*/  FFMA R83, R143.reuse, R6, R83 ;  /* 0x000000068f537223 */ /* 0x040fe20000000053 */
[C---:B------:R-:W-:Y:S01]  /*6cd0*/  LOP3.LUT R6, R170.reuse, 0xffff0000, RZ, 0xc0, !PT ;  /* 0xffff0000aa067812 */ /* 0x040fe200078ec0ff */
[C---:B------:R-:W-:Y:S01]  /*6ce0*/  FFMA R84, R143.reuse, R5, R84 ;  /* 0x000000058f547223 */ /* 0x040fe20000000054 */
[----:B------:R-:W-:Y:S01]  /*6cf0*/  SHF.L.U32 R5, R170, 0x10, RZ ;  /* 0x00000010aa057819 */ /* 0x000fe200000006ff */
[----:B------:R-:W-:Y:S01]  /*6d00*/  FFMA R85, R143, R4, R85 ;  /* 0x000000048f557223 */ /* 0x000fe20000000055 */
[C---:B------:R-:W-:Y:S02]  /*6d10*/  SHF.L.U32 R4, R164.reuse, 0x10, RZ ;  /* 0x00000010a4047819 */ /* 0x040fe400000006ff */
[----:B------:R-:W-:Y:S01]  /*6d20*/  F2FP.BF16.F32.PACK_AB R230, R71, R70 ;  /* 0x0000004647e6723e */ /* 0x000fe200000010ff */
[----:B------:R-:W-:Y:S01]  /*6d30*/  FFMA R86, R143, R5, R86 ;  /* 0x000000058f567223 */ /* 0x000fe20000000056 */
[----:B------:R-:W-:Y:S01]  /*6d40*/  SHF.L.U32 R5, R165, 0x10, RZ ;  /* 0x00000010a5057819 */ /* 0x000fe200000006ff */
[C---:B------:R-:W-:Y:S01]  /*6d50*/  FFMA R87, R143.reuse, R6, R87 ;  /* 0x000000068f577223 */ /* 0x040fe20000000057 */
[----:B------:R-:W-:Y:S01]  /*6d60*/  LOP3.LUT R6, R164, 0xffff0000, RZ, 0xc0, !PT ;  /* 0xffff0000a4067812 */ /* 0x000fe200078ec0ff */
[----:B------:R-:W-:Y:S01]  /*6d70*/  FFMA R88, R143, R7, R88 ;  /* 0x000000078f587223 */ /* 0x000fe20000000058 */
[----:B------:R-:W-:Y:S01]  /*6d80*/  SHF.L.U32 R7, R167, 0x10, RZ ;  /* 0x00000010a7077819 */ /* 0x000fe200000006ff */
[----:B------:R-:W-:Y:S01]  /*6d90*/  FFMA R89, R143, R8, R89 ;  /* 0x000000088f597223 */ /* 0x000fe20000000059 */
[----:B------:R-:W-:Y:S01]  /*6da0*/  F2FP.BF16.F32.PACK_AB R231, R73, R72 ;  /* 0x0000004849e7723e */ /* 0x000fe200000010ff */
[----:B------:R-:W-:Y:S01]  /*6db0*/  FFMA R90, R143, R4, R90 ;  /* 0x000000048f5a7223 */ /* 0x000fe2000000005a */
[----:B------:R-:W-:Y:S01]  /*6dc0*/  LOP3.LUT R4, R165, 0xffff0000, RZ, 0xc0, !PT ;  /* 0xffff0000a5047812 */ /* 0x000fe200078ec0ff */
[----:B------:R-:W-:Y:S01]  /*6dd0*/  FFMA R91, R143, R6, R91 ;  /* 0x000000068f5b7223 */ /* 0x000fe2000000005b */
[----:B------:R-:W-:Y:S01]  /*6de0*/  LOP3.LUT R6, R167, 0xffff0000, RZ, 0xc0, !PT ;  /* 0xffff0000a7067812 */ /* 0x000fe200078ec0ff */
[C---:B------:R-:W-:Y:S01]  /*6df0*/  FFMA R92, R143.reuse, R5, R92 ;  /* 0x000000058f5c7223 */ /* 0x040fe2000000005c */
[C---:B------:R-:W-:Y:S01]  /*6e00*/  SHF.L.U32 R5, R166.reuse, 0x10, RZ ;  /* 0x00000010a6057819 */ /* 0x040fe200000006ff */
[----:B------:R-:W-:Y:S01]  /*6e10*/  FFMA R93, R143, R4, R93 ;  /* 0x000000048f5d7223 */ /* 0x000fe2000000005d */
[----:B------:R-:W-:Y:S01]  /*6e20*/  LOP3.LUT R4, R166, 0xffff0000, RZ, 0xc0, !PT ;  /* 0xffff0000a6047812 */ /* 0x000fe200078ec0ff */
[----:B------:R1:W-:Y:S01]  /*6e30*/  STS.128 [R219+UR41+0x400], R228 ;  /* 0x000400e4db007988 */ /* 0x0003e20008000c29 */
[----:B------:R-:W-:Y:S01]  /*6e40*/  F2FP.BF16.F32.PACK_AB R232, R75, R74 ;  /* 0x0000004a4be8723e */ /* 0x000fe200000010ff */
[----:B------:R-:W-:Y:S01]  /*6e50*/  FFMA R94, R143, R5, R94 ;  /* 0x000000058f5e7223 */ /* 0x000fe2000000005e */
[----:B------:R-:W-:Y:S01]  /*6e60*/  SHF.L.U32 R5, R161, 0x10, RZ ;  /* 0x00000010a1057819 */ /* 0x000fe200000006ff */
[C---:B------:R-:W-:Y:S01]  /*6e70*/  FFMA R95, R143.reuse, R4, R95 ;  /* 0x000000048f5f7223 */ /* 0x040fe2000000005f */
[C---:B------:R-:W-:Y:S01]  /*6e80*/  SHF.L.U32 R4, R160.reuse, 0x10, RZ ;  /* 0x00000010a0047819 */ /* 0x040fe200000006ff */
[----:B------:R-:W-:Y:S01]  /*6e90*/  FFMA R96, R143, R7, R96 ;  /* 0x000000078f607223 */ /* 0x000fe20000000060 */
[----:B------:R-:W-:Y:S01]  /*6ea0*/  F2FP.BF16.F32.PACK_AB R233, R77, R76 ;  /* 0x0000004c4de9723e */ /* 0x000fe200000010ff */
[C---:B------:R-:W-:Y:S01]  /*6eb0*/  FFMA R97, R143.reuse, R6, R97 ;  /* 0x000000068f617223 */ /* 0x040fe20000000061 */
[----:B------:R-:W-:Y:S01]  /*6ec0*/  LOP3.LUT R6, R160, 0xffff0000, RZ, 0xc0, !PT ;  /* 0xffff0000a0067812 */ /* 0x000fe200078ec0ff */
[----:B------:R-:W-:Y:S01]  /*6ed0*/  FFMA R98, R143, R4, R98 ;  /* 0x000000048f627223 */ /* 0x000fe20000000062 */
[----:B------:R-:W-:Y:S02]  /*6ee0*/  LOP3.LUT R4, R161, 0xffff0000, RZ, 0xc0, !PT ;  /* 0xffff0000a1047812 */ /* 0x000fe400078ec0ff */
[----:B------:R-:W-:Y:S01]  /*6ef0*/  F2FP.BF16.F32.PACK_AB R234, R79, R78 ;  /* 0x0000004e4fea723e */ /* 0x000fe200000010ff */
[----:B------:R-:W-:Y:S01]  /*6f00*/  FFMA R99, R143, R6, R99 ;  /* 0x000000068f637223 */ /* 0x000fe20000000063 */
[----:B------:R-:W-:Y:S01]  /*6f10*/  F2FP.BF16.F32.PACK_AB R235, R81, R80 ;  /* 0x0000005051eb723e */ /* 0x000fe200000010ff */
[C---:B------:R-:W-:Y:S01]  /*6f20*/  FFMA R100, R143.reuse, R5, R100 ;  /* 0x000000058f647223 */ /* 0x040fe20000000064 */
[C---:B------:R-:W-:Y:S01]  /*6f30*/  SHF.L.U32 R5, R162.reuse, 0x10, RZ ;  /* 0x00000010a2057819 */ /* 0x040fe200000006ff */
[----:B------:R-:W-:Y:S01]  /*6f40*/  FFMA R101, R143, R4, R101 ;  /* 0x000000048f657223 */ /* 0x000fe20000000065 */
[----:B------:R-:W-:Y:S01]  /*6f50*/  LOP3.LUT R6, R162, 0xffff0000, RZ, 0xc0, !PT ;  /* 0xffff0000a2067812 */ /* 0x000fe200078ec0ff */
[----:B------:R3:W-:Y:S01]  /*6f60*/  STS.128 [R218+0x400], R232 ;  /* 0x000400e8da007388 */ /* 0x0007e20000000c00 */
[----:B------:R-:W-:Y:S01]  /*6f70*/  SHF.L.U32 R7, R163, 0x10, RZ ;  /* 0x00000010a3077819 */ /* 0x000fe200000006ff */
[----:B------:R-:W-:Y:S01]  /*6f80*/  FFMA R102, R143, R5, R102 ;  /* 0x000000058f667223 */ /* 0x000fe20000000066 */
[----:B------:R-:W-:Y:S01]  /*6f90*/  LOP3.LUT R4, R163, 0xffff0000, RZ, 0xc0, !PT ;  /* 0xffff0000a3047812 */ /* 0x000fe200078ec0ff */
[C---:B------:R-:W-:Y:S01]  /*6fa0*/  FFMA R103, R143.reuse, R6, R103 ;  /* 0x000000068f677223 */ /* 0x040fe20000000067 */
[C---:B------:R-:W-:Y:S01]  /*6fb0*/  SHF.L.U32 R5, R156.reuse, 0x10, RZ ;  /* 0x000000109c057819 */ /* 0x040fe200000006ff */
[----:B------:R-:W-:Y:S01]  /*6fc0*/  FFMA R104, R143, R7, R104 ;  /* 0x000000078f687223 */ /* 0x000fe20000000068 */
[----:B------:R-:W-:Y:S01]  /*6fd0*/  F2FP.BF16.F32.PACK_AB R236, R83, R82 ;  /* 0x0000005253ec723e */ /* 0x000fe200000010ff */
[----:B------:R-:W-:Y:S01]  /*6fe0*/  FFMA R105, R143, R4, R105 ;  /* 0x000000048f697223 */ /* 0x000fe20000000069 */
[----:B------:R-:W-:Y:S01]  /*6ff0*/  F2FP.BF16.F32.PACK_AB R237, R85, R84 ;  /* 0x0000005455ed723e */ /* 0x000fe200000010ff */
[----:B------:R-:W-:Y:S01]  /*7000*/  FFMA R106, R143, R5, R106 ;  /* 0x000000058f6a7223 */ /* 0x000fe2000000006a */
[----:B------:R-:W-:Y:S02]  /*7010*/  F2FP.BF16.F32.PACK_AB R238, R87, R86 ;  /* 0x0000005657ee723e */ /* 0x000fe400000010ff */
[----:B------:R-:W-:Y:S02]  /*7020*/  F2FP.BF16.F32.PACK_AB R239, R89, R88 ;  /* 0x0000005859ef723e */ /* 0x000fe400000010ff */
[----:B------:R-:W-:Y:S02]  /*7030*/  LOP3.LUT R4, R156, 0xffff0000, RZ, 0xc0, !PT ;  /* 0xffff00009c047812 */ /* 0x000fe400078ec0ff */
[C---:B------:R-:W-:Y:S01]  /*7040*/  SHF.L.U32 R7, R157.reuse, 0x10, RZ ;  /* 0x000000109d077819 */ /* 0x040fe200000006ff */
[----:B------:R4:W-:Y:S01]  /*7050*/  STS.128 [R217+0x400], R236 ;  /* 0x000400ecd9007388 */ /* 0x0009e20000000c00 */
[----:B------:R-:W-:Y:S01]  /*7060*/  LOP3.LUT R6, R157, 0xffff0000, RZ, 0xc0, !PT ;  /* 0xffff00009d067812 */ /* 0x000fe200078ec0ff */
[C---:B------:R-:W-:Y:S01]  /*7070*/  FFMA R107, R143.reuse, R4, R107 ;  /* 0x000000048f6b7223 */ /* 0x040fe2000000006b */
[C---:B------:R-:W-:Y:S01]  /*7080*/  SHF.L.U32 R4, R158.reuse, 0x10, RZ ;  /* 0x000000109e047819 */ /* 0x040fe200000006ff */
[----:B------:R-:W-:Y:S01]  /*7090*/  FFMA R108, R143, R7, R108 ;  /* 0x000000078f6c7223 */ /* 0x000fe2000000006c */
[----:B------:R-:W-:Y:S01]  /*70a0*/  SHF.L.U32 R5, R159, 0x10, RZ ;  /* 0x000000109f057819 */ /* 0x000fe200000006ff */
[C---:B------:R-:W-:Y:S01]  /*70b0*/  FFMA R109, R143.reuse, R6, R109 ;  /* 0x000000068f6d7223 */ /* 0x040fe2000000006d */
[----:B------:R-:W-:Y:S01]  /*70c0*/  LOP3.LUT R6, R158, 0xffff0000, RZ, 0xc0, !PT ;  /* 0xffff00009e067812 */ /* 0x000fe200078ec0ff */
[----:B------:R-:W-:Y:S01]  /*70d0*/  FFMA R110, R143, R4, R110 ;  /* 0x000000048f6e7223 */ /* 0x000fe2000000006e */
[----:B------:R-:W-:Y:S02]  /*70e0*/  LOP3.LUT R4, R159, 0xffff0000, RZ, 0xc0, !PT ;  /* 0xffff00009f047812 */ /* 0x000fe400078ec0ff */
[----:B------:R-:W-:Y:S01]  /*70f0*/  SHF.L.U32 R7, R153, 0x10, RZ ;  /* 0x0000001099077819 */ /* 0x000fe200000006ff */
[C---:B------:R-:W-:Y:S01]  /*7100*/  FFMA R111, R143.reuse, R6, R111 ;  /* 0x000000068f6f7223 */ /* 0x040fe2000000006f */
[C---:B------:R-:W-:Y:S01]  /*7110*/  LOP3.LUT R6, R152.reuse, 0xffff0000, RZ, 0xc0, !PT ;  /* 0xffff000098067812 */ /* 0x040fe200078ec0ff */
[C---:B------:R-:W-:Y:S01]  /*7120*/  FFMA R112, R143.reuse, R5, R112 ;  /* 0x000000058f707223 */ /* 0x040fe20000000070 */
[----:B------:R-:W-:Y:S01]  /*7130*/  SHF.L.U32 R5, R152, 0x10, RZ ;  /* 0x0000001098057819 */ /* 0x000fe200000006ff */
[----:B------:R-:W-:Y:S01]  /*7140*/  FFMA R113, R143, R4, R113 ;  /* 0x000000048f717223 */ /* 0x000fe20000000071 */
[----:B------:R-:W-:Y:S02]  /*7150*/  LOP3.LUT R4, R153, 0xffff0000, RZ, 0xc0, !PT ;  /* 0xffff000099047812 */ /* 0x000fe400078ec0ff */
[----:B-1----:R-:W-:Y:S01]  /*7160*/  F2FP.BF16.F32.PACK_AB R228, R91, R90 ;  /* 0x0000005a5be4723e */ /* 0x002fe200000010ff */
[----:B------:R-:W-:Y:S01]  /*7170*/  FFMA R114, R143, R5, R114 ;  /* 0x000000058f727223 */ /* 0x000fe20000000072 */
[----:B------:R-:W-:Y:S01]  /*7180*/  F2FP.BF16.F32.PACK_AB R229, R93, R92 ;  /* 0x0000005c5de5723e */ /* 0x000fe200000010ff */
[----:B------:R-:W-:Y:S01]  /*7190*/  FFMA R115, R143, R6, R115 ;  /* 0x000000068f737223 */ /* 0x000fe20000000073 */
[----:B------:R-:W-:Y:S01]  /*71a0*/  F2FP.BF16.F32.PACK_AB R230, R95, R94 ;  /* 0x0000005e5fe6723e */ /* 0x000fe200000010ff */
[----:B------:R-:W-:Y:S01]  /*71b0*/  FFMA R116, R143, R7, R116 ;  /* 0x000000078f747223 */ /* 0x000fe20000000074 */
[----:B------:R-:W-:Y:S01]  /*71c0*/  F2FP.BF16.F32.PACK_AB R231, R97, R96 ;  /* 0x0000006061e7723e */ /* 0x000fe200000010ff */
[----:B------:R-:W-:Y:S01]  /*71d0*/  FFMA R117, R143, R4, R117 ;  /* 0x000000048f757223 */ /* 0x000fe20000000075 */
[C---:B------:R-:W-:Y:S02]  /*71e0*/  SHF.L.U32 R5, R154.reuse, 0x10, RZ ;  /* 0x000000109a057819 */ /* 0x040fe400000006ff */
[----:B------:R-:W-:Y:S01]  /*71f0*/  LOP3.LUT R4, R154, 0xffff0000, RZ, 0xc0, !PT ;  /* 0xffff00009a047812 */ /* 0x000fe200078ec0ff */
[----:B------:R1:W-:Y:S01]  /*7200*/  STS.128 [R216+0x400], R228 ;  /* 0x000400e4d8007388 */ /* 0x0003e20000000c00 */
[----:B------:R-:W-:Y:S01]  /*7210*/  SHF.L.U32 R7, R155, 0x10, RZ ;  /* 0x000000109b077819 */ /* 0x000fe200000006ff */
[----:B------:R-:W-:Y:S01]  /*7220*/  FFMA R118, R143, R5, R118 ;  /* 0x000000058f767223 */ /* 0x000fe20000000076 */
[----:B------:R-:W-:Y:S01]  /*7230*/  LOP3.LUT R6, R155, 0xffff0000, RZ, 0xc0, !PT ;  /* 0xffff00009b067812 */ /* 0x000fe200078ec0ff */
[----:B------:R-:W-:Y:S01]  /*7240*/  FFMA R119, R143, R4, R119 ;  /* 0x000000048f777223 */ /* 0x000fe20000000077 */
[----:B---3--:R-:W-:Y:S01]  /*7250*/  F2FP.BF16.F32.PACK_AB R232, R99, R98 ;  /* 0x0000006263e8723e */ /* 0x008fe200000010ff */
[----:B------:R-:W-:Y:S01]  /*7260*/  FFMA R120, R143, R7, R120 ;  /* 0x000000078f787223 */ /* 0x000fe20000000078 */
[----:B------:R-:W-:Y:S01]  /*7270*/  F2FP.BF16.F32.PACK_AB R233, R101, R100 ;  /* 0x0000006465e9723e */ /* 0x000fe200000010ff */
[----:B------:R-:W-:Y:S01]  /*7280*/  FFMA R121, R143, R6, R121 ;  /* 0x000000068f797223 */ /* 0x000fe20000000079 */
[----:B------:R-:W-:Y:S02]  /*7290*/  F2FP.BF16.F32.PACK_AB R234, R103, R102 ;  /* 0x0000006667ea723e */ /* 0x000fe400000010ff */
[----:B------:R-:W-:Y:S02]  /*72a0*/  F2FP.BF16.F32.PACK_AB R235, R105, R104 ;  /* 0x0000006869eb723e */ /* 0x000fe400000010ff */
[C---:B------:R-:W-:Y:S02]  /*72b0*/  SHF.L.U32 R4, R148.reuse, 0x10, RZ ;  /* 0x0000001094047819 */ /* 0x040fe400000006ff */
[----:B------:R-:W-:Y:S01]  /*72c0*/  LOP3.LUT R6, R148, 0xffff0000, RZ, 0xc0, !PT ;  /* 0xffff000094067812 */ /* 0x000fe200078ec0ff */
[----:B------:R1:W-:Y:S01]  /*72d0*/  STS.128 [R215+0x400], R232 ;  /* 0x000400e8d7007388 */ /* 0x0003e20000000c00 */
[----:B------:R-:W-:Y:S01]  /*72e0*/  SHF.L.U32 R5, R149, 0x10, RZ ;  /* 0x0000001095057819 */ /* 0x000fe200000006ff */
[----:B------:R-:W-:Y:S01]  /*72f0*/  FFMA R122, R143, R4, R122 ;  /* 0x000000048f7a7223 */ /* 0x000fe2000000007a */
[----:B----4-:R-:W-:Y:S01]  /*7300*/  F2FP.BF16.F32.PACK_AB R236, R107, R106 ;  /* 0x0000006a6bec723e */ /* 0x010fe200000010ff */
        /* <DEDUP_REMOVED lines=9> */
[----:B------:R-:W-:Y:S01]  /*73a0*/  FFMA R125, R143, R4, R125 ;  /* 0x000000048f7d7223 */ /* 0x000fe2000000007d */
[----:B------:R-:W-:Y:S01]  /*73b0*/  SHF.L.U32 R7, R151, 0x10, RZ ;  /* 0x0000001097077819 */ /* 0x000fe200000006ff */
[----:B------:R-:W-:Y:S01]  /*73c0*/  FFMA R126, R143, R5, R126 ;  /* 0x000000058f7e7223 */ /* 0x000fe2000000007e */
[----:B------:R-:W-:Y:S01]  /*73d0*/  LOP3.LUT R8, R151, 0xffff0000, RZ, 0xc0, !PT ;  /* 0xffff000097087812 */ /* 0x000fe200078ec0ff */
[----:B------:R-:W-:Y:S01]  /*73e0*/  FFMA R127, R143, R6, R127 ;  /* 0x000000068f7f7223 */ /* 0x000fe2000000007f */
[----:B------:R-:W-:Y:S01]  /*73f0*/  F2FP.BF16.F32.PACK_AB R240, R115, R114 ;  /* 0x0000007273f0723e */ /* 0x000fe200000010ff */
[----:B------:R-:W-:Y:S01]  /*7400*/  FFMA R128, R143, R7, R128 ;  /* 0x000000078f807223 */ /* 0x000fe20000000080 */
[----:B------:R-:W-:Y:S01]  /*7410*/  F2FP.BF16.F32.PACK_AB R241, R117, R116 ;  /* 0x0000007475f1723e */ /* 0x000fe200000010ff */
[----:B------:R-:W-:Y:S01]  /*7420*/  FFMA R129, R143, R8, R129 ;  /* 0x000000088f817223 */ /* 0x000fe20000000081 */
[----:B------:R-:W-:Y:S02]  /*7430*/  F2FP.BF16.F32.PACK_AB R242, R119, R118 ;  /* 0x0000007677f2723e */ /* 0x000fe400000010ff */
[----:B------:R-:W-:Y:S02]  /*7440*/  F2FP.BF16.F32.PACK_AB R243, R121, R120 ;  /* 0x0000007879f3723e */ /* 0x000fe400000010ff */
[----:B------:R-:W-:Y:S02]  /*7450*/  F2FP.BF16.F32.PACK_AB R244, R123, R122 ;  /* 0x0000007a7bf4723e */ /* 0x000fe400000010ff */
[----:B------:R-:W-:Y:S01]  /*7460*/  F2FP.BF16.F32.PACK_AB R245, R125, R124 ;  /* 0x0000007c7df5723e */ /* 0x000fe200000010ff */
[----:B------:R1:W-:Y:S01]  /*7470*/  STS.128 [R213+0x400], R240 ;  /* 0x000400f0d5007388 */ /* 0x0003e20000000c00 */
[----:B------:R-:W-:Y:S02]  /*7480*/  F2FP.BF16.F32.PACK_AB R246, R127, R126 ;  /* 0x0000007e7ff6723e */ /* 0x000fe400000010ff */
[----:B------:R-:W-:Y:S05]  /*7490*/  F2FP.BF16.F32.PACK_AB R247, R129, R128 ;  /* 0x0000008081f7723e */ /* 0x000fea00000010ff */
[----:B------:R1:W-:Y:S01]  /*74a0*/  STS.128 [R212+0x400], R244 ;  /* 0x000400f4d4007388 */ /* 0x0003e20000000c00 */
[----:B------:R-:W-:Y:S01]  /*74b0*/  @!PT LDS RZ, [RZ] ;  /* 0x00000000fffff984 */ /* 0x000fe20000000800 */
[----:B------:R-:W-:Y:S01]  /*74c0*/  @!PT LDS RZ, [RZ] ;  /* 0x00000000fffff984 */ /* 0x000fe20000000800 */
[----:B------:R-:W-:Y:S01]  /*74d0*/  @!PT LDS RZ, [RZ] ;  /* 0x00000000fffff984 */ /* 0x000fe20000000800 */
[----:B------:R-:W-:Y:S01]  /*74e0*/  @!PT LDS RZ, [RZ] ;  /* 0x00000000fffff984 */ /* 0x000fe20000000800 */
[----:B------:R3:W-:Y:S07]  /*74f0*/  MEMBAR.ALL.CTA ;  /* 0x0000000000007992 */ /* 0x0007ee0000008000 */
[----:B---3--:R-:W3:Y:S02]  /*7500*/  FENCE.VIEW.ASYNC.S ;  /* 0x00000000000073c6 */ /* 0x008ee40000000000 */
[----:B---3--:R-:W-:Y:S06]  /*7510*/  BAR.SYNC.DEFER_BLOCKING 0x1, 0x80 ;  /* 0x0042000000007b1d */ /* 0x008fec0000010000 */
[----:B------:R-:W-:Y:S05]  /*7520*/  @P0 BRA `(.L_x_117) ;  /* 0x0000000000280947 */ /* 0x000fea0003800000 */
[----:B------:R-:W-:Y:S02]  /*7530*/  UIADD3 UR4, UPT, UPT, UR41, 0x400, URZ ;  /* 0x0000040029047890 */ /* 0x000fe4000fffe0ff */
[----:B------:R-:W-:Y:S01]  /*7540*/  UIADD3 UR6, UP0, UPT, UR54, 0x680, URZ ;  /* 0x0000068036067890 */ /* 0x000fe2000ff1e0ff */
[----:B------:R-:W-:Y:S03]  /*7550*/  UMOV UR51, UR44 ;  /* 0x0000002c00337c82 */ /* 0x000fe60008000000 */
[----:B------:R-:W-:Y:S01]  /*7560*/  MOV R200, UR4 ;  /* 0x0000000400c87c02 */ /* 0x000fe20008000f00 */
[----:B------:R-:W-:Y:S03]  /*7570*/  UIADD3.X UR7, UPT, UPT, URZ, UR55, URZ, UP0, !UPT ;  /* 0x00000037ff077290 */ /* 0x000fe600087fe4ff */
[----:B------:R-:W-:Y:S11]  /*7580*/  R2UR UR48, R200 ;  /* 0x00000000c83072ca */ /* 0x000ff600000e0000 */
[----:B------:R-:W-:Y:S02]  /*7590*/  @!UPT UIADD3 URZ, UPT, UPT, URZ, URZ, URZ ;  /* 0x000000fffffff290 */ /* 0x000fe4000fffe0ff */
[----:B------:R3:W-:Y:S01]  /*75a0*/  UTMASTG.3D [UR48], [UR6] ;  /* 0x00000030060073b5 */ /* 0x0007e20008010000 */
[----:B------:R0:W-:Y:S01]  /*75b0*/  UTMACMDFLUSH ;  /* 0x00000000000079b7 */ /* 0x0001e20000000000 */
[----:B---3--:R-:W-:Y:S04]  /*75c0*/  DEPBAR.LE SB0, 0x1 ;  /* 0x000080400000791a */ /* 0x008fe80000000000 */
.L_x_117:
[----:B------:R-:W-:Y:S05]  /*75d0*/  BSYNC.RECONVERGENT B0 ;  /* 0x0000000000007941 */ /* 0x000fea0003800200 */
.L_x_116:
[----:B------:R-:W-:Y:S01]  /*75e0*/  BAR.SYNC.DEFER_BLOCKING 0x1, 0x80 ;  /* 0x0042000000007b1d */ /* 0x000fe20000010000 */
[----:B------:R-:W-:Y:S01]  /*75f0*/  ISETP.NE.AND P1, PT, R210, RZ, PT ;  /* 0x000000ffd200720c */ /* 0x000fe20003f25270 */
[----:B------:R-:W-:Y:S01]  /*7600*/  UISETP.NE.AND UP0, UPT, UR45, URZ, UPT ;  /* 0x000000ff2d00728c */ /* 0x000fe2000bf05270 */
[----:B------:R-:W-:Y:S11]  /*7610*/  LEA R3, R222, UR41, 0x3 ;  /* 0x00000029de037c11 */ /* 0x000ff6000f8e18ff */
[----:B------:R-:W-:Y:S01]  /*7620*/  @P1 SHF.L.U32 R2, R204, 0x1f, RZ ;  /* 0x0000001fcc021819 */ /* 0x000fe200000006ff */
[----:B------:R-:W-:Y:S06]  /*7630*/  BRA.U !UP0, `(.L_x_118) ;  /* 0x0000000108247547 */ /* 0x000fec000b800000 */
[----:B------:R-:W-:Y:S01]  /*7640*/  IMAD.U32 R5, RZ, RZ, UR52 ;  /* 0x00000034ff057e24 */ /* 0x000fe2000f8e00ff */
[----:B------:R-:W-:Y:S01]  /*7650*/  MOV R0, UR37 ;  /* 0x0000002500007c02 */ /* 0x000fe20008000f00 */
[----:B------:R-:W-:Y:S03]  /*7660*/  UIADD3 UR52, UPT, UPT, UR52, 0x1, URZ ;  /* 0x0000000134347890 */ /* 0x000fe6000fffe0ff */
[----:B------:R-:W-:Y:S01]  /*7670*/  @P1 LEA R5, R5, UR41, 0x3 ;  /* 0x0000002905051c11 */ /* 0x000fe2000f8e18ff */
[----:B------:R-:W-:Y:S04]  /*7680*/  UISETP.NE.AND UP0, UPT, UR52, 0x4, UPT ;  /* 0x000000043400788c */ /* 0x000fe8000bf05270 */
[----:B------:R-:W-:Y:S01]  /*7690*/  @P1 VIADD R5, R5, 0x70 ;  /* 0x0000007005051836 */ /* 0x000fe20000000000 */
[----:B------:R-:W-:Y:S04]  /*76a0*/  USEL UR52, UR52, URZ, UP0 ;  /* 0x000000ff34347287 */ /* 0x000fe80008000000 */
[----:B------:R-:W-:Y:S04]  /*76b0*/  @P1 PRMT R0, R0, 0x654, R5 ;  /* 0x0000065400001816 */ /* 0x000fe80000000005 */
[----:B------:R3:W-:Y:S04]  /*76c0*/  @P1 SYNCS.ARRIVE.TRANS64.RED.A1T0 RZ, [R0+URZ], RZ ;  /* 0x000000ff00ff19a7 */ /* 0x0007e800081004ff */
.L_x_118:
[----:B------:R-:W4:Y:S01]  /*76d0*/  @P1 SYNCS.PHASECHK.TRANS64.TRYWAIT P0, [R3+URZ+0x50], R2 ;  /* 0x00005002030015a7 */ /* 0x000f2200080011ff */
[----:B------:R-:W-:Y:S01]  /*76e0*/  BSSY B1, `(.L_x_119) ;  /* 0x000001f000017945 */ /* 0x000fe20003800000 */
[----:B----4-:R-:W-:Y:S03]  /*76f0*/  @P1 SEL R221, RZ, 0x1, !P0 ;  /* 0x00000001ffdd1807 */ /* 0x010fe60004000000 */
[----:B------:R-:W-:Y:S05]  /*7700*/  @!P1 BRA `(.L_x_120) ;  /* 0x0000000000709947 */ /* 0x000fea0003800000 */
[----:B------:R-:W-:Y:S01]  /*7710*/  ISETP.NE.AND P1, PT, R223, RZ, PT ;  /* 0x000000ffdf00720c */ /* 0x000fe20003f25270 */
[----:B------:R-:W-:Y:S01]  /*7720*/  BSSY B0, `(.L_x_121) ;  /* 0x000000b000007945 */ /* 0x000fe20003800000 */
[----:B------:R-:W-:Y:S11]  /*7730*/  ISETP.NE.AND P0, PT, R221, RZ, PT ;  /* 0x000000ffdd00720c */ /* 0x000ff60003f05270 */
[----:B------:R-:W-:Y:S05]  /*7740*/  @P1 IMAD R4, R222, 0x4000, R219 ;  /* 0x00004000de041824 */ /* 0x000fea00078e02db */
[----:B------:R-:W-:Y:S04]  /*7750*/  @P1 IADD3 R9, PT, PT, R4, UR41, RZ ;  /* 0x0000002904091c10 */ /* 0x000fe8000fffe0ff */
[----:B------:R-:W-:Y:S01]  /*7760*/  @P1 IADD3 R7, PT, PT, R224, R9, RZ ;  /* 0x00000009e0071210 */ /* 0x000fe20007ffe0ff */
[--C-:B------:R-:W-:Y:S02]  /*7770*/  @P1 IMAD.IADD R5, R147, 0x1, R9.reuse ;  /* 0x0000000193051824 */ /* 0x100fe400078e0209 */
[----:B------:R-:W-:Y:S01]  /*7780*/  @P1 IMAD.IADD R2, R226, 0x1, R9 ;  /* 0x00000001e2021824 */ /* 0x000fe200078e0209 */
[----:B------:R-:W-:Y:S06]  /*7790*/  @P0 BRA `(.L_x_122) ;  /* 0x00000000000c0947 */ /* 0x000fec0003800000 */
[----:B---3--:R-:W-:Y:S04]  /*77a0*/  SHF.L.U32 R0, R204, 0x1f, RZ ;  /* 0x0000001fcc007819 */ /* 0x008fe800000006ff */
[----:B------:R-:W3:Y:S02]  /*77b0*/  SYNCS.PHASECHK.TRANS64.TRYWAIT P0, [R3+URZ+0x50], R0 ;  /* 0x00005000030075a7 */ /* 0x000ee400080011ff */
[----:B---3--:R-:W-:Y:S05]  /*77c0*/  @!P0 BRA `(.L_x_123) ;  /* 0x0000004800788947 */ /* 0x008fea0003800000 */
.L_x_122:
[----:B------:R-:W-:Y:S05]  /*77d0*/  BSYNC B0 ;  /* 0x0000000000007941 */ /* 0x000fea0003800000 */
.L_x_121:
[----:B------:R-:W-:Y:S01]  /*77e0*/  ISETP.NE.AND P0, PT, R223, RZ, PT ;  /* 0x000000ffdf00720c */ /* 0x000fe20003f05270 */
[----:B------:R-:W-:Y:S11]  /*77f0*/  VIADD R222, R222, 0x1 ;  /* 0x00000001dede7836 */ /* 0x000ff60000000000 */
[----:B------:R-:W-:Y:S01]  /*7800*/  @!UPT UIADD3 URZ, UPT, UPT, URZ, URZ, URZ ;  /* 0x000000fffffff290 */ /* 0x000fe2000fffe0ff */
[----:B------:R4:W1:Y:S01]  /*7810*/  @P0 LDS.128 R176, [R4+UR41+0x400] ;  /* 0x0004002904b00984 */ /* 0x0008620008000c00 */
[--C-:B---3--:R-:W-:Y:S01]  /*7820*/  @P0 IMAD.IADD R3, R224, 0x1, R5.reuse ;  /* 0x00000001e0030824 */ /* 0x108fe200078e0205 */
[C---:B------:R-:W-:Y:S01]  /*7830*/  @P0 IADD3 R0, PT, PT, R226.reuse, R7, RZ ;  /* 0x00000007e2000210 */ /* 0x040fe20007ffe0ff */
[C---:B------:R-:W-:Y:S01]  /*7840*/  @P0 IMAD.IADD R6, R226.reuse, 0x1, R5 ;  /* 0x00000001e2060824 */ /* 0x040fe200078e0205 */
[----:B------:R4:W3:Y:S02]  /*7850*/  @P0 LDS.128 R172, [R2+0x400] ;  /* 0x0004000002ac0984 */ /* 0x0008e40000000c00 */
[----:B------:R-:W-:Y:S02]  /*7860*/  @P0 IADD3 R8, PT, PT, R226, R3, RZ ;  /* 0x00000003e2080210 */ /* 0x000fe40007ffe0ff */
[----:B------:R4:W1:Y:S04]  /*7870*/  @P0 LDS.128 R168, [R7+0x400] ;  /* 0x0004000007a80984 */ /* 0x0008680000000c00 */
[----:B------:R4:W1:Y:S04]  /*7880*/  @P0 LDS.128 R164, [R0+0x400] ;  /* 0x0004000000a40984 */ /* 0x0008680000000c00 */
[----:B------:R4:W1:Y:S04]  /*7890*/  @P0 LDS.128 R160, [R5+0x400] ;  /* 0x0004000005a00984 */ /* 0x0008680000000c00 */
[----:B------:R4:W1:Y:S04]  /*78a0*/  @P0 LDS.128 R156, [R6+0x400] ;  /* 0x00040000069c0984 */ /* 0x0008680000000c00 */
[----:B------:R4:W1:Y:S04]  /*78b0*/  @P0 LDS.128 R152, [R3+0x400] ;  /* 0x0004000003980984 */ /* 0x0008680000000c00 */
[----:B------:R4:W1:Y:S02]  /*78c0*/  @P0 LDS.128 R148, [R8+0x400] ;  /* 0x0004000008940984 */ /* 0x0008640000000c00 */
.L_x_120:
[----:B------:R-:W-:Y:S05]  /*78d0*/  BSYNC B1 ;  /* 0x0000000000017941 */ /* 0x000fea0003800000 */
.L_x_119:
[----:B---34-:R-:W-:Y:S05]  /*78e0*/  VIADD R0, R146, 0x40 ;  /* 0x0000004092007836 */ /* 0x018fea0000000000 */
[----:B------:R-:W-:Y:S04]  /*78f0*/  SHF.R.U32.HI R0, RZ, 0x15, R0 ;  /* 0x00000015ff007819 */ /* 0x000fe80000011600 */
[----:B------:R-:W-:Y:S11]  /*7900*/  LOP3.LUT P0, RZ, R0, 0x3, R199, 0x48, !PT ;  /* 0x0000000300ff7812 */ /* 0x000ff600078048c7 */
[----:B------:R-:W-:Y:S02]  /*7910*/  @!UPT UIADD3 URZ, UPT, UPT, URZ, URZ, URZ ;  /* 0x000000fffffff290 */ /* 0x000fe4000fffe0ff */
[----:B------:R-:W-:Y:S05]  /*7920*/  @!P0 BRA `(.L_x_124) ;  /* 0x0000000000408947 */ /* 0x000fea0003800000 */
[----:B------:R-:W3:Y:S01]  /*7930*/  LDCU.64 UR8, c[0x4][0x70] ;  /* 0x01000e00ff0877ac */ /* 0x000ee20008000a00 */
[----:B------:R-:W-:Y:S01]  /*7940*/  MOV R3, 0x0 ;  /* 0x0000000000037802 */ /* 0x000fe20000000f00 */
[----:B------:R-:W-:Y:S02]  /*7950*/  HFMA2 R12, -RZ, RZ, 0, 5.9604644775390625e-08 ;  /* 0x00000001ff0c7431 */ /* 0x000fe400000001ff */
[----:B------:R-:W-:Y:S02]  /*7960*/  IMAD.MOV.U32 R8, RZ, RZ, 0x192 ;  /* 0x00000192ff087424 */ /* 0x000fe400078e00ff */
[----:B------:R-:W-:Y:S01]  /*7970*/  IMAD.MOV.U32 R13, RZ, RZ, RZ ;  /* 0x000000ffff0d7224 */ /* 0x000fe200078e00ff */
[----:B------:R-:W4:Y:S01]  /*7980*/  LDCU.64 UR6, c[0x4][0x78] ;  /* 0x01000f00ff0677ac */ /* 0x000f220008000a00 */
[----:B------:R-:W1:Y:S01]  /*7990*/  LDC.64 R2, c[0x4][R3] ;  /* 0x0100000003027b82 */ /* 0x000e620000000a00 */
[----:B------:R-:W5:Y:S01]  /*79a0*/  LDCU.64 UR4, c[0x4][0x10] ;  /* 0x01000200ff0477ac */ /* 0x000f620008000a00 */
[----:B---3--:R-:W-:Y:S01]  /*79b0*/  MOV R5, UR9 ;  /* 0x0000000900057c02 */ /* 0x008fe20008000f00 */
[----:B------:R-:W-:Y:S01]  /*79c0*/  IMAD.U32 R4, RZ, RZ, UR8 ;  /* 0x00000008ff047e24 */ /* 0x000fe2000f8e00ff */
[----:B----4-:R-:W-:Y:S01]  /*79d0*/  MOV R7, UR7 ;  /* 0x0000000700077c02 */ /* 0x010fe20008000f00 */
[----:B------:R-:W-:Y:S01]  /*79e0*/  IMAD.U32 R6, RZ, RZ, UR6 ;  /* 0x00000006ff067e24 */ /* 0x000fe2000f8e00ff */
[----:B-----5:R-:W-:Y:S01]  /*79f0*/  MOV R11, UR5 ;  /* 0x00000005000b7c02 */ /* 0x020fe20008000f00 */
[----:B------:R-:W-:Y:S02]  /*7a00*/  IMAD.U32 R10, RZ, RZ, UR4 ;  /* 0x00000004ff0a7e24 */ /* 0x000fe4000f8e00ff */
[----:B------:R-:W-:Y:S07]  /*7a10*/  LEPC R20, `(.L_x_124) ;  /* 0x000000001014794e */ /* 0x000fee0000000000 */
[----:B-12---:R-:W-:Y:S05]  /*7a20*/  CALL.ABS.NOINC R2 ;  /* 0x0000000002007343 */ /* 0x006fea0003c00000 */
.L_x_124:
[----:B------:R-:W-:Y:S01]  /*7a30*/  ISETP.NE.AND P6, PT, R210, RZ, PT ;  /* 0x000000ffd200720c */ /* 0x000fe20003fc5270 */
[----:B------:R-:W-:Y:S05]  /*7a40*/  WARPSYNC.ALL ;  /* 0x0000000000007948 */ /* 0x000fea0003800000 */
[----:B------:R-:W-:Y:S01]  /*7a50*/  R2UR UR4, R146 ;  /* 0x00000000920472ca */ /* 0x000fe200000e0000 */
[----:B------:R-:W-:Y:S01]  /*7a60*/  BSSY.RECONVERGENT B0, `(.L_x_125) ;  /* 0x0000103000007945 */ /* 0x000fe20003800200 */
[----:B------:R-:W-:Y:S02]  /*7a70*/  MOV R0, UR52 ;  /* 0x0000003400007c02 */ /* 0x000fe40008000f00 */
[----:B------:R-:W-:Y:S02]  /*7a80*/  MOV R225, UR37 ;  /* 0x0000002500e17c02 */ /* 0x000fe40008000f00 */
[----:B-1----:R-:W-:Y:S02]  /*7a90*/  SHF.L.U32 R142, R176, 0x10, RZ ;  /* 0x00000010b08e7819 */ /* 0x002fe400000006ff */
[----:B------:R-:W-:Y:S02]  /*7aa0*/  @P6 LEA R0, R0, UR41, 0x3 ;  /* 0x0000002900006c11 */ /* 0x000fe4000f8e18ff */
[----:B------:R-:W-:Y:S02]  /*7ab0*/  LOP3.LUT R145, R176, 0xffff0000, RZ, 0xc0, !PT ;  /* 0xffff0000b0917812 */ /* 0x000fe400078ec0ff */
[----:B------:R-:W-:Y:S01]  /*7ac0*/  @P6 IADD3 R0, PT, PT, R0, 0x70, RZ ;  /* 0x0000007000006810 */ /* 0x000fe20007ffe0ff */
[----:B------:R-:W1:Y:S01]  /*7ad0*/  LDTM.x64 R4, tmem[UR4+0x40] ;  /* 0x00004004000479ee */ /* 0x000e620008340000 */
[----:B------:R-:W-:Y:S02]  /*7ae0*/  ISETP.NE.AND P0, PT, R207, RZ, PT ;  /* 0x000000ffcf00720c */ /* 0x000fe40003f05270 */
[----:B------:R-:W-:Y:S01]  /*7af0*/  @P6 PRMT R225, R225, 0x654, R0 ;  /* 0x00000654e1e16816 */ /* 0x000fe20000000000 */
[--C-:B-1----:R-:W-:Y:S01]  /*7b00*/  FFMA R0, R141, R4, R68.reuse ;  /* 0x000000048d007223 */ /* 0x102fe20000000044 */
[----:B------:R-:W-:Y:S01]  /*7b10*/  SHF.L.U32 R4, R177, 0x10, RZ ;  /* 0x00000010b1047819 */ /* 0x000fe200000006ff */
[C-C-:B------:R-:W-:Y:S01]  /*7b20*/  FFMA R2, R141.reuse, R5, R68.reuse ;  /* 0x000000058d027223 */ /* 0x140fe20000000044 */
[C---:B------:R-:W-:Y:S01]  /*7b30*/  SHF.L.U32 R5, R178.reuse, 0x10, RZ ;  /* 0x00000010b2057819 */ /* 0x040fe200000006ff */
        /* <DEDUP_REMOVED lines=67> */
[C---:B------:R-:W-:Y:S01]  /*7f70*/  FFMA R69, R143.reuse, R6, R69 ;  /* 0x000000068f457223 */ /* 0x040fe20000000045 */
[----:B------:R-:W-:Y:S01]  /*7f80*/  FFMA R70, R143, R5, R70 ;  /* 0x000000058f467223 */ /* 0x000fe20000000046 */
[----:B------:R-:W-:Y:S02]  /*7f90*/  F2FP.BF16.F32.PACK_AB R228, R2, R0 ;  /* 0x0000000002e4723e */ /* 0x000fe400000010ff */
[----:B------:R-:W-:Y:S01]  /*7fa0*/  SHF.L.U32 R5, R179, 0x10, RZ ;  /* 0x00000010b3057819 */ /* 0x000fe200000006ff */
[----:B------:R-:W-:Y:S01]  /*7fb0*/  FFMA R71, R143, R4, R71 ;  /* 0x000000048f477223 */ /* 0x000fe20000000047 */
[----:B------:R-:W-:Y:S02]  /*7fc0*/  F2FP.BF16.F32.PACK_AB R229, R69, R3 ;  /* 0x0000000345e5723e */ /* 0x000fe400000010ff */
[----:B------:R-:W-:Y:S01]  /*7fd0*/  LOP3.LUT R0, R179, 0xffff0000, RZ, 0xc0, !PT ;  /* 0xffff0000b3007812 */ /* 0x000fe200078ec0ff */
[C---:B------:R-:W-:Y:S01]  /*7fe0*/  FFMA R72, R143.reuse, R5, R72 ;  /* 0x000000058f487223 */ /* 0x040fe20000000048 */
[C---:B------:R-:W-:Y:S02]  /*7ff0*/  SHF.L.U32 R3, R172.reuse, 0x10, RZ ;  /* 0x00000010ac037819 */ /* 0x040fe400000006ff */
[----:B------:R-:W-:Y:S01]  /*8000*/  LOP3.LUT R2, R172, 0xffff0000, RZ, 0xc0, !PT ;  /* 0xffff0000ac027812 */ /* 0x000fe200078ec0ff */
[----:B------:R-:W-:Y:S01]  /*8010*/  FFMA R73, R143, R0, R73 ;  /* 0x000000008f497223 */ /* 0x000fe20000000049 */
[----:B------:R-:W-:Y:S01]  /*8020*/  SHF.L.U32 R0, R173, 0x10, RZ ;  /* 0x00000010ad007819 */ /* 0x000fe200000006ff */
[C---:B------:R-:W-:Y:S01]  /*8030*/  FFMA R74, R143.reuse, R3, R74 ;  /* 0x000000038f4a7223 */ /* 0x040fe2000000004a */
[C---:B------:R-:W-:Y:S01]  /*8040*/  SHF.L.U32 R3, R174.reuse, 0x10, RZ ;  /* 0x00000010ae037819 */ /* 0x040fe200000006ff */
[----:B------:R-:W-:Y:S01]  /*8050*/  FFMA R75, R143, R2, R75 ;  /* 0x000000028f4b7223 */ /* 0x000fe2000000004b */
[----:B------:R-:W-:Y:S01]  /*8060*/  LOP3.LUT R2, R173, 0xffff0000, RZ, 0xc0, !PT ;  /* 0xffff0000ad027812 */ /* 0x000fe200078ec0ff */
[C---:B------:R-:W-:Y:S01]  /*8070*/  FFMA R76, R143.reuse, R0, R76 ;  /* 0x000000008f4c7223 */ /* 0x040fe2000000004c */
[----:B------:R-:W-:Y:S02]  /*8080*/  LOP3.LUT R0, R174, 0xffff0000, RZ, 0xc0, !PT ;  /* 0xffff0000ae007812 */ /* 0x000fe400078ec0ff */
[C---:B------:R-:W-:Y:S01]  /*8090*/  SHF.L.U32 R5, R168.reuse, 0x10, RZ ;  /* 0x00000010a8057819 */ /* 0x040fe200000006ff */
[----:B------:R-:W-:Y:S01]  /*80a0*/  FFMA R77, R143, R2, R77 ;  /* 0x000000028f4d7223 */ /* 0x000fe2000000004d */
[----:B------:R-:W-:Y:S01]  /*80b0*/  LOP3.LUT R2, R175, 0xffff0000, RZ, 0xc0, !PT ;  /* 0xffff0000af027812 */ /* 0x000fe200078ec0ff */
[----:B------:R-:W-:Y:S01]  /*80c0*/  FFMA R78, R143, R3, R78 ;  /* 0x000000038f4e7223 */ /* 0x000fe2000000004e */
[----:B------:R-:W-:Y:S01]  /*80d0*/  SHF.L.U32 R3, R175, 0x10, RZ ;  /* 0x00000010af037819 */ /* 0x000fe200000006ff */
[----:B------:R-:W-:Y:S01]  /*80e0*/  FFMA R79, R143, R0, R79 ;  /* 0x000000008f4f7223 */ /* 0x000fe2000000004f */
[----:B------:R-:W-:Y:S02]  /*80f0*/  LOP3.LUT R0, R168, 0xffff0000, RZ, 0xc0, !PT ;  /* 0xffff0000a8007812 */ /* 0x000fe400078ec0ff */
[----:B------:R-:W-:Y:S01]  /*8100*/  LOP3.LUT R4, R171, 0xffff0000, RZ, 0xc0, !PT ;  /* 0xffff0000ab047812 */ /* 0x000fe200078ec0ff */
[C---:B------:R-:W-:Y:S01]  /*8110*/  FFMA R80, R143.reuse, R3, R80 ;  /* 0x000000038f507223 */ /* 0x040fe20000000050 */
[C---:B------:R-:W-:Y:S01]  /*8120*/  SHF.L.U32 R3, R170.reuse, 0x10, RZ ;  /* 0x00000010aa037819 */ /* 0x040fe200000006ff */
[----:B------:R-:W-:Y:S01]  /*8130*/  FFMA R81, R143, R2, R81 ;  /* 0x000000028f517223 */ /* 0x000fe20000000051 */
[----:B------:R-:W-:Y:S01]  /*8140*/  SHF.L.U32 R2, R169, 0x10, RZ ;  /* 0x00000010a9027819 */ /* 0x000fe200000006ff */
[----:B------:R-:W-:Y:S01]  /*8150*/  FFMA R82, R143, R5, R82 ;  /* 0x000000058f527223 */ /* 0x000fe20000000052 */
[----:B------:R-:W-:Y:S01]  /*8160*/  SHF.L.U32 R5, R171, 0x10, RZ ;  /* 0x00000010ab057819 */ /* 0x000fe200000006ff */
[----:B------:R-:W-:Y:S01]  /*8170*/  FFMA R83, R143, R0, R83 ;  /* 0x000000008f537223 */ /* 0x000fe20000000053 */
[----:B------:R-:W-:Y:S01]  /*8180*/  LOP3.LUT R0, R169, 0xffff0000, RZ, 0xc0, !PT ;  /* 0xffff0000a9007812 */ /* 0x000fe200078ec0ff */
[----:B------:R-:W-:Y:S01]  /*8190*/  FFMA R84, R143, R2, R84 ;  /* 0x000000028f547223 */ /* 0x000fe20000000054 */
[----:B------:R-:W-:Y:S02]  /*81a0*/  LOP3.LUT R2, R170, 0xffff0000, RZ, 0xc0, !PT ;  /* 0xffff0000aa027812 */ /* 0x000fe400078ec0ff */
[----:B------:R-:W-:Y:S01]  /*81b0*/  F2FP.BF16.F32.PACK_AB R230, R71, R70 ;  /* 0x0000004647e6723e */ /* 0x000fe200000010ff */
[C---:B------:R-:W-:Y:S01]  /*81c0*/  FFMA R85, R143.reuse, R0, R85 ;  /* 0x000000008f557223 */ /* 0x040fe20000000055 */
[----:B------:R-:W-:Y:S01]  /*81d0*/  SHF.L.U32 R0, R164, 0x10, RZ ;  /* 0x00000010a4007819 */ /* 0x000fe200000006ff */
[C---:B------:R-:W-:Y:S01]  /*81e0*/  FFMA R86, R143.reuse, R3, R86 ;  /* 0x000000038f567223 */ /* 0x040fe20000000056 */
        /* <DEDUP_REMOVED lines=8> */
[----:B------:R-:W-:Y:S01]  /*8270*/  SHF.L.U32 R0, R165, 0x10, RZ ;  /* 0x00000010a5007819 */ /* 0x000fe200000006ff */
[----:B------:R-:W-:Y:S01]  /*8280*/  FFMA R91, R143, R2, R91 ;  /* 0x000000028f5b7223 */ /* 0x000fe2000000005b */
[----:B------:R-:W-:Y:S02]  /*8290*/  LOP3.LUT R2, R166, 0xffff0000, RZ, 0xc0, !PT ;  /* 0xffff0000a6027812 */ /* 0x000fe400078ec0ff */
[----:B------:R-:W-:Y:S01]  /*82a0*/  F2FP.BF16.F32.PACK_AB R231, R73, R72 ;  /* 0x0000004849e7723e */ /* 0x000fe200000010ff */
[----:B------:R-:W-:Y:S01]  /*82b0*/  FFMA R92, R143, R0, R92 ;  /* 0x000000008f5c7223 */ /* 0x000fe2000000005c */
[----:B------:R-:W-:Y:S02]  /*82c0*/  LOP3.LUT R0, R165, 0xffff0000, RZ, 0xc0, !PT ;  /* 0xffff0000a5007812 */ /* 0x000fe400078ec0ff */
[----:B------:R-:W-:Y:S01]  /*82d0*/  F2FP.BF16.F32.PACK_AB R72, R75, R74 ;  /* 0x0000004a4b48723e */ /* 0x000fe200000010ff */
[----:B------:R-:W-:Y:S01]  /*82e0*/  STS.128 [R219+UR41+0x4400], R228 ;  /* 0x004400e4db007988 */ /* 0x000fe20008000c29 */
        /* <DEDUP_REMOVED lines=8> */
[----:B------:R-:W-:Y:S01]  /*8370*/  F2FP.BF16.F32.PACK_AB R74, R79, R78 ;  /* 0x0000004e4f4a723e */ /* 0x000fe200000010ff */
[----:B------:R-:W-:Y:S01]  /*8380*/  FFMA R97, R143, R4, R97 ;  /* 0x000000048f617223 */ /* 0x000fe20000000061 */
[----:B------:R-:W-:Y:S01]  /*8390*/  F2FP.BF16.F32.PACK_AB R75, R81, R80 ;  /* 0x00000050514b723e */ /* 0x000fe200000010ff */
[----:B------:R-:W-:Y:S01]  /*83a0*/  FFMA R98, R143, R0, R98 ;  /* 0x000000008f627223 */ /* 0x000fe20000000062 */
[----:B------:R-:W-:Y:S01]  /*83b0*/  LOP3.LUT R0, R161, 0xffff0000, RZ, 0xc0, !PT ;  /* 0xffff0000a1007812 */ /* 0x000fe200078ec0ff */
[----:B------:R-:W-:Y:S01]  /*83c0*/  FFMA R99, R143, R2, R99 ;  /* 0x000000028f637223 */ /* 0x000fe20000000063 */
[----:B------:R-:W-:Y:S01]  /*83d0*/  SHF.L.U32 R5, R163, 0x10, RZ ;  /* 0x00000010a3057819 */ /* 0x000fe200000006ff */
[C---:B------:R-:W-:Y:S01]  /*83e0*/  FFMA R100, R143.reuse, R3, R100 ;  /* 0x000000038f647223 */ /* 0x040fe20000000064 */
[C---:B------:R-:W-:Y:S01]  /*83f0*/  SHF.L.U32 R3, R162.reuse, 0x10, RZ ;  /* 0x00000010a2037819 */ /* 0x040fe200000006ff */
[----:B------:R-:W-:Y:S01]  /*8400*/  FFMA R101, R143, R0, R101 ;  /* 0x000000008f657223 */ /* 0x000fe20000000065 */
[----:B------:R-:W-:Y:S01]  /*8410*/  LOP3.LUT R0, R162, 0xffff0000, RZ, 0xc0, !PT ;  /* 0xffff0000a2007812 */ /* 0x000fe200078ec0ff */
[----:B------:R1:W-:Y:S01]  /*8420*/  STS.128 [R218+0x4400], R72 ;  /* 0x00440048da007388 */ /* 0x0003e20000000c00 */
[----:B------:R-:W-:Y:S01]  /*8430*/  LOP3.LUT R2, R163, 0xffff0000, RZ, 0xc0, !PT ;  /* 0xffff0000a3027812 */ /* 0x000fe200078ec0ff */
[----:B------:R-:W-:Y:S01]  /*8440*/  FFMA R102, R143, R3, R102 ;  /* 0x000000038f667223 */ /* 0x000fe20000000066 */
[----:B------:R-:W-:Y:S01]  /*8450*/  F2FP.BF16.F32.PACK_AB R76, R83, R82 ;  /* 0x00000052534c723e */ /* 0x000fe200000010ff */
[----:B------:R-:W-:Y:S01]  /*8460*/  FFMA R103, R143, R0, R103 ;  /* 0x000000008f677223 */ /* 0x000fe20000000067 */
[----:B------:R-:W-:Y:S01]  /*8470*/  F2FP.BF16.F32.PACK_AB R77, R85, R84 ;  /* 0x00000054554d723e */ /* 0x000fe200000010ff */
[----:B------:R-:W-:Y:S01]  /*8480*/  FFMA R104, R143, R5, R104 ;  /* 0x000000058f687223 */ /* 0x000fe20000000068 */
[----:B------:R-:W-:Y:S01]  /*8490*/  F2FP.BF16.F32.PACK_AB R78, R87, R86 ;  /* 0x00000056574e723e */ /* 0x000fe200000010ff */
[----:B------:R-:W-:Y:S01]  /*84a0*/  FFMA R105, R143, R2, R105 ;  /* 0x000000028f697223 */ /* 0x000fe20000000069 */
[----:B------:R-:W-:Y:S02]  /*84b0*/  F2FP.BF16.F32.PACK_AB R79, R89, R88 ;  /* 0x00000058594f723e */ /* 0x000fe400000010ff */
[C---:B------:R-:W-:Y:S02]  /*84c0*/  SHF.L.U32 R0, R156.reuse, 0x10, RZ ;  /* 0x000000109c007819 */ /* 0x040fe400000006ff */
[----:B------:R-:W-:Y:S01]  /*84d0*/  LOP3.LUT R2, R156, 0xffff0000, RZ, 0xc0, !PT ;  /* 0xffff00009c027812 */ /* 0x000fe200078ec0ff */
[----:B------:R3:W-:Y:S01]  /*84e0*/  STS.128 [R217+0x4400], R76 ;  /* 0x0044004cd9007388 */ /* 0x0007e20000000c00 */
        /* <DEDUP_REMOVED lines=26> */
[C---:B------:R-:W-:Y:S01]  /*8690*/  SHF.L.U32 R0, R154.reuse, 0x10, RZ ;  /* 0x000000109a007819 */ /* 0x040fe200000006ff */
[----:B------:R-:W-:Y:S01]  /*86a0*/  FFMA R116, R143, R5, R116 ;  /* 0x000000058f747223 */ /* 0x000fe20000000074 */
[----:B-1----:R-:W-:Y:S01]  /*86b0*/  F2FP.BF16.F32.PACK_AB R72, R99, R98 ;  /* 0x000000626348723e */ /* 0x002fe200000010ff */
[C---:B------:R-:W-:Y:S01]  /*86c0*/  FFMA R117, R143.reuse, R2, R117 ;  /* 0x000000028f757223 */ /* 0x040fe20000000075 */
[----:B------:R-:W-:Y:S01]  /*86d0*/  LOP3.LUT R2, R154, 0xffff0000, RZ, 0xc0, !PT ;  /* 0xffff00009a027812 */ /* 0x000fe200078ec0ff */
[----:B------:R-:W-:Y:S01]  /*86e0*/  FFMA R118, R143, R0, R118 ;  /* 0x000000008f767223 */ /* 0x000fe20000000076 */
[----:B------:R-:W-:Y:S02]  /*86f0*/  F2FP.BF16.F32.PACK_AB R73, R101, R100 ;  /* 0x000000646549723e */ /* 0x000fe400000010ff */
[----:B------:R-:W-:Y:S01]  /*8700*/  F2FP.BF16.F32.PACK_AB R74, R103, R102 ;  /* 0x00000066674a723e */ /* 0x000fe200000010ff */
[----:B------:R-:W-:Y:S01]  /*8710*/  FFMA R119, R143, R2, R119 ;  /* 0x000000028f777223 */ /* 0x000fe20000000077 */
[----:B------:R-:W-:Y:S01]  /*8720*/  F2FP.BF16.F32.PACK_AB R75, R105, R104 ;  /* 0x00000068694b723e */ /* 0x000fe200000010ff */
[----:B------:R-:W-:Y:S01]  /*8730*/  FFMA R120, R143, R3, R120 ;  /* 0x000000038f787223 */ /* 0x000fe20000000078 */
[----:B------:R-:W-:Y:S02]  /*8740*/  LOP3.LUT R0, R155, 0xffff0000, RZ, 0xc0, !PT ;  /* 0xffff00009b007812 */ /* 0x000fe400078ec0ff */
[----:B---3--:R-:W-:Y:S01]  /*8750*/  F2FP.BF16.F32.PACK_AB R76, R107, R106 ;  /* 0x0000006a6b4c723e */ /* 0x008fe200000010ff */
[----:B------:R1:W-:Y:S01]  /*8760*/  STS.128 [R215+0x4400], R72 ;  /* 0x00440048d7007388 */ /* 0x0003e20000000c00 */
[C---:B------:R-:W-:Y:S01]  /*8770*/  SHF.L.U32 R3, R148.reuse, 0x10, RZ ;  /* 0x0000001094037819 */ /* 0x040fe200000006ff */
[----:B------:R-:W-:Y:S01]  /*8780*/  FFMA R121, R143, R0, R121 ;  /* 0x000000008f797223 */ /* 0x000fe20000000079 */
[----:B------:R-:W-:Y:S02]  /*8790*/  LOP3.LUT R2, R148, 0xffff0000, RZ, 0xc0, !PT ;  /* 0xffff000094027812 */ /* 0x000fe400078ec0ff */
[----:B------:R-:W-:Y:S01]  /*87a0*/  SHF.L.U32 R5, R149, 0x10, RZ ;  /* 0x0000001095057819 */ /* 0x000fe200000006ff */
[----:B------:R-:W-:Y:S01]  /*87b0*/  FFMA R122, R143, R3, R122 ;  /* 0x000000038f7a7223 */ /* 0x000fe2000000007a */
[----:B------:R-:W-:Y:S01]  /*87c0*/  F2FP.BF16.F32.PACK_AB R77, R109, R108 ;  /* 0x0000006c6d4d723e */ /* 0x000fe200000010ff */
[----:B------:R-:W-:Y:S01]  /*87d0*/  FFMA R123, R143, R2, R123 ;  /* 0x000000028f7b7223 */ /* 0x000fe2000000007b */
[----:B------:R-:W-:Y:S01]  /*87e0*/  F2FP.BF16.F32.PACK_AB R78, R111, R110 ;  /* 0x0000006e6f4e723e */ /* 0x000fe200000010ff */
[----:B------:R-:W-:Y:S01]  /*87f0*/  FFMA R124, R143, R5, R124 ;  /* 0x000000058f7c7223 */ /* 0x000fe2000000007c */
        /* <DEDUP_REMOVED lines=10> */
[----:B----4-:R-:W-:Y:S01]  /*88a0*/  F2FP.BF16.F32.PACK_AB R80, R115, R114 ;  /* 0x000000727350723e */ /* 0x010fe200000010ff */
        /* <DEDUP_REMOVED lines=9> */
[----:B------:R-:W-:Y:S02]  /*8940*/  F2FP.BF16.F32.PACK_AB R87, R129, R128 ;  /* 0x000000808157723e */ /* 0x000fe400000010ff */
[----:B------:R-:W-:Y:S02]  /*8950*/  LEA R0, R222, UR41, 0x3 ;  /* 0x00000029de007c11 */ /* 0x000fe4000f8e18ff */
[----:B------:R-:W-:Y:S01]  /*8960*/  @P6 SHF.L.U32 R3, R204, 0x1f, RZ ;  /* 0x0000001fcc036819 */ /* 0x000fe200000006ff */
        /* <DEDUP_REMOVED lines=9> */
[----:B------:R-:W-:Y:S02]  /*8a00*/  UIADD3 UR8, UP0, UPT, UR54, 0x680, URZ ;  /* 0x0000068036087890 */ /* 0x000fe4000ff1e0ff */
[----:B------:R-:W-:Y:S02]  /*8a10*/  UIADD3 UR5, UPT, UPT, UR49, 0x40, URZ ;  /* 0x0000004031057890 */ /* 0x000fe4000fffe0ff */
[----:B------:R-:W-:Y:S02]  /*8a20*/  UIADD3 UR4, UPT, UPT, UR41, 0x4400, URZ ;  /* 0x0000440029047890 */ /* 0x000fe4000fffe0ff */
[----:B------:R-:W-:Y:S01]  /*8a30*/  UIADD3.X UR9, UPT, UPT, URZ, UR55, URZ, UP0, !UPT ;  /* 0x00000037ff097290 */ /* 0x000fe200087fe4ff */
[----:B------:R-:W-:Y:S01]  /*8a40*/  UMOV UR6, UR50 ;  /* 0x0000003200067c82 */ /* 0x000fe20008000000 */
[----:B------:R-:W-:Y:S07]  /*8a50*/  UMOV UR7, UR44 ;  /* 0x0000002c00077c82 */ /* 0x000fee0008000000 */
[----:B------:R3:W-:Y:S01]  /*8a60*/  UTMASTG.3D [UR4], [UR8] ;  /* 0x00000004080073b5 */ /* 0x0007e20008010000 */
[----:B------:R0:W-:Y:S01]  /*8a70*/  UTMACMDFLUSH ;  /* 0x00000000000079b7 */ /* 0x0001e20000000000 */
[----:B---3--:R-:W-:Y:S04]  /*8a80*/  DEPBAR.LE SB0, 0x1 ;  /* 0x000080400000791a */ /* 0x008fe80000000000 */
.L_x_126:
[----:B------:R-:W-:Y:S05]  /*8a90*/  BSYNC.RECONVERGENT B0 ;  /* 0x0000000000007941 */ /* 0x000fea0003800200 */
.L_x_125:
[----:B------:R-:W-:Y:S01]  /*8aa0*/  BAR.SYNC.DEFER_BLOCKING 0x1, 0x80 ;  /* 0x0042000000007b1d */ /* 0x000fe20000010000 */
[----:B------:R-:W-:Y:S04]  /*8ab0*/  UIADD3 UR51, UPT, UPT, UR52, 0x1, URZ ;  /* 0x0000000134337890 */ /* 0x000fe8000fffe0ff */
[----:B------:R-:W-:Y:S04]  /*8ac0*/  UISETP.NE.AND UP0, UPT, UR51, 0x4, UPT ;  /* 0x000000043300788c */ /* 0x000fe8000bf05270 */
[----:B------:R-:W-:Y:S01]  /*8ad0*/  USEL UR51, UR51, URZ, UP0 ;  /* 0x000000ff33337287 */ /* 0x000fe20008000000 */
[----:B------:R3:W-:Y:S01]  /*8ae0*/  @P6 SYNCS.ARRIVE.TRANS64.RED.A1T0 RZ, [R225+URZ], RZ ;  /* 0x000000ffe1ff69a7 */ /* 0x0007e200081004ff */
[----:B------:R-:W-:Y:S01]  /*8af0*/  BSSY B1, `(.L_x_127) ;  /* 0x0000020000017945 */ /* 0x000fe20003800000 */
[----:B------:R-:W4:Y:S02]  /*8b00*/  @P6 SYNCS.PHASECHK.TRANS64.TRYWAIT P0, [R0+URZ+0x50], R3 ;  /* 0x00005003000065a7 */ /* 0x000f2400080011ff */
[----:B----4-:R-:W-:Y:S01]  /*8b10*/  @P6 SEL R221, RZ, 0x1, !P0 ;  /* 0x00000001ffdd6807 */ /* 0x010fe20004000000 */
[----:B---3--:R-:W-:Y:S06]  /*8b20*/  @!P6 BRA `(.L_x_128) ;  /* 0x000000000070e947 */ /* 0x008fec0003800000 */
        /* <DEDUP_REMOVED lines=9> */
[----:B------:R-:W-:Y:S04]  /*8bc0*/  SHF.L.U32 R7, R204, 0x1f, RZ ;  /* 0x0000001fcc077819 */ /* 0x000fe800000006ff */
[----:B------:R-:W3:Y:S02]  /*8bd0*/  SYNCS.PHASECHK.TRANS64.TRYWAIT P0, [R0+URZ+0x50], R7 ;  /* 0x00005007000075a7 */ /* 0x000ee400080011ff */
[----:B---3--:R-:W-:Y:S05]  /*8be0*/  @!P0 BRA `(.L_x_131) ;  /* 0x0000003400848947 */ /* 0x008fea0003800000 */
.L_x_130:
[----:B------:R-:W-:Y:S05]  /*8bf0*/  BSYNC B0 ;  /* 0x0000000000007941 */ /* 0x000fea0003800000 */
.L_x_129:
        /* <DEDUP_REMOVED lines=15> */
.L_x_128:
[----:B------:R-:W-:Y:S05]  /*8cf0*/  BSYNC B1 ;  /* 0x0000000000017941 */ /* 0x000fea0003800000 */
.L_x_127:
[----:B----4-:R-:W-:Y:S05]  /*8d00*/  VIADD R0, R146, 0x80 ;  /* 0x0000008092007836 */ /* 0x010fea0000000000 */
[----:B------:R-:W-:Y:S04]  /*8d10*/  SHF.R.U32.HI R0, RZ, 0x15, R0 ;  /* 0x00000015ff007819 */ /* 0x000fe80000011600 */
[----:B------:R-:W-:Y:S11]  /*8d20*/  LOP3.LUT P0, RZ, R0, 0x3, R199, 0x48, !PT ;  /* 0x0000000300ff7812 */ /* 0x000ff600078048c7 */
[----:B------:R-:W-:Y:S02]  /*8d30*/  @!UPT UIADD3 URZ, UPT, UPT, URZ, URZ, URZ ;  /* 0x000000fffffff290 */ /* 0x000fe4000fffe0ff */
[----:B------:R-:W-:Y:S05]  /*8d40*/  @!P0 BRA `(.L_x_132) ;  /* 0x0000000000408947 */ /* 0x000fea0003800000 */
[----:B------:R-:W4:Y:S01]  /*8d50*/  LDCU.64 UR8, c[0x4][0x70] ;  /* 0x01000e00ff0877ac */ /* 0x000f220008000a00 */
[----:B------:R-:W-:Y:S01]  /*8d60*/  MOV R3, 0x0 ;  /* 0x0000000000037802 */ /* 0x000fe20000000f00 */
[----:B------:R-:W-:Y:S02]  /*8d70*/  HFMA2 R12, -RZ, RZ, 0, 5.9604644775390625e-08 ;  /* 0x00000001ff0c7431 */ /* 0x000fe400000001ff */
[----:B------:R-:W-:Y:S02]  /*8d80*/  IMAD.MOV.U32 R8, RZ, RZ, 0x192 ;  /* 0x00000192ff087424 */ /* 0x000fe400078e00ff */
[----:B------:R-:W-:Y:S01]  /*8d90*/  IMAD.MOV.U32 R13, RZ, RZ, RZ ;  /* 0x000000ffff0d7224 */ /* 0x000fe200078e00ff */
[----:B------:R-:W5:Y:S01]  /*8da0*/  LDCU.64 UR6, c[0x4][0x78] ;  /* 0x01000f00ff0677ac */ /* 0x000f620008000a00 */
[----:B------:R-:W1:Y:S01]  /*8db0*/  LDC.64 R2, c[0x4][R3] ;  /* 0x0100000003027b82 */ /* 0x000e620000000a00 */
[----:B------:R-:W2:Y:S01]  /*8dc0*/  LDCU.64 UR4, c[0x4][0x10] ;  /* 0x01000200ff0477ac */ /* 0x000ea20008000a00 */
[----:B----4-:R-:W-:Y:S01]  /*8dd0*/  MOV R5, UR9 ;  /* 0x0000000900057c02 */ /* 0x010fe20008000f00 */
[----:B------:R-:W-:Y:S01]  /*8de0*/  IMAD.U32 R4, RZ, RZ, UR8 ;  /* 0x00000008ff047e24 */ /* 0x000fe2000f8e00ff */
[----:B-----5:R-:W-:Y:S01]  /*8df0*/  MOV R7, UR7 ;  /* 0x0000000700077c02 */ /* 0x020fe20008000f00 */
[----:B------:R-:W-:Y:S01]  /*8e00*/  IMAD.U32 R6, RZ, RZ, UR6 ;  /* 0x00000006ff067e24 */ /* 0x000fe2000f8e00ff */
[----:B--2---:R-:W-:Y:S01]  /*8e10*/  MOV R11, UR5 ;  /* 0x00000005000b7c02 */ /* 0x004fe20008000f00 */
[----:B------:R-:W-:Y:S02]  /*8e20*/  IMAD.U32 R10, RZ, RZ, UR4 ;  /* 0x00000004ff0a7e24 */ /* 0x000fe4000f8e00ff */
[----:B------:R-:W-:Y:S07]  /*8e30*/  LEPC R20, `(.L_x_132) ;  /* 0x000000001014794e */ /* 0x000fee0000000000 */
[----:B-1-3--:R-:W-:Y:S05]  /*8e40*/  CALL.ABS.NOINC R2 ;  /* 0x0000000002007343 */ /* 0x00afea0003c00000 */
.L_x_132:
[----:B------:R-:W-:Y:S01]  /*8e50*/  ISETP.NE.AND P6, PT, R210, RZ, PT ;  /* 0x000000ffd200720c */ /* 0x000fe20003fc5270 */
[----:B------:R-:W-:Y:S05]  /*8e60*/  WARPSYNC.ALL ;  /* 0x0000000000007948 */ /* 0x000fea0003800000 */
[----:B------:R-:W-:Y:S01]  /*8e70*/  R2UR UR4, R146 ;  /* 0x00000000920472ca */ /* 0x000fe200000e0000 */
[----:B------:R-:W-:Y:S01]  /*8e80*/  BSSY.RECONVERGENT B0, `(.L_x_133) ;  /* 0x0000103000007945 */ /* 0x000fe20003800200 */
[----:B------:R-:W-:Y:S02]  /*8e90*/  MOV R3, UR51 ;  /* 0x0000003300037c02 */ /* 0x000fe40008000f00 */
[----:B------:R-:W-:Y:S02]  /*8ea0*/  MOV R70, UR37 ;  /* 0x0000002500467c02 */ /* 0x000fe40008000f00 */
[C---:B-1----:R-:W-:Y:S02]  /*8eb0*/  SHF.L.U32 R69, R176.reuse, 0x10, RZ ;  /* 0x00000010b0457819 */ /* 0x042fe400000006ff */
[----:B------:R-:W-:Y:S02]  /*8ec0*/  @P6 LEA R3, R3, UR41, 0x3 ;  /* 0x0000002903036c11 */ /* 0x000fe4000f8e18ff */
[----:B------:R-:W-:Y:S02]  /*8ed0*/  LOP3.LUT R71, R176, 0xffff0000, RZ, 0xc0, !PT ;  /* 0xffff0000b0477812 */ /* 0x000fe400078ec0ff */
[----:B------:R-:W-:Y:S01]  /*8ee0*/  @P6 IADD3 R3, PT, PT, R3, 0x70, RZ ;  /* 0x0000007003036810 */ /* 0x000fe20007ffe0ff */
[----:B------:R-:W1:Y:S01]  /*8ef0*/  LDTM.x64 R4, tmem[UR4+0x80] ;  /* 0x00008004000479ee */ /* 0x000e620008340000 */
[----:B------:R-:W-:Y:S02]  /*8f00*/  ISETP.NE.AND P0, PT, R207, RZ, PT ;  /* 0x000000ffcf00720c */ /* 0x000fe40003f05270 */
[----:B------:R-:W-:Y:S01]  /*8f10*/  @P6 PRMT R70, R70, 0x654, R3 ;  /* 0x0000065446466816 */ /* 0x000fe20000000003 */
[C-C-:B-1----:R-:W-:Y:S01]  /*8f20*/  FFMA R0, R141.reuse, R4, R68.reuse ;  /* 0x000000048d007223 */ /* 0x142fe20000000044 */
        /* <DEDUP_REMOVED lines=59> */
[--C-:B------:R-:W-:Y:S01]  /*92e0*/  FFMA R60, R141, R64, R68.reuse ;  /* 0x000000408d3c7223 */ /* 0x100fe20000000044 */
[----:B------:R-:W-:Y:S01]  /*92f0*/  SHF.L.U32 R64, R177, 0x10, RZ ;  /* 0x00000010b1407819 */ /* 0x000fe200000006ff */
[C-C-:B------:R-:W-:Y:S01]  /*9300*/  FFMA R61, R141.reuse, R65, R68.reuse ;  /* 0x000000418d3d7223 */ /* 0x140fe20000000044 */
[C---:B------:R-:W-:Y:S01]  /*9310*/  SHF.L.U32 R65, R178.reuse, 0x10, RZ ;  /* 0x00000010b2417819 */ /* 0x040fe200000006ff */
[--C-:B------:R-:W-:Y:S01]  /*9320*/  FFMA R62, R141, R66, R68.reuse ;  /* 0x000000428d3e7223 */ /* 0x100fe20000000044 */
[----:B------:R-:W-:Y:S01]  /*9330*/  LOP3.LUT R66, R177, 0xffff0000, RZ, 0xc0, !PT ;  /* 0xffff0000b1427812 */ /* 0x000fe200078ec0ff */
        /* <DEDUP_REMOVED lines=13> */
[C---:B---3--:R-:W-:Y:S02]  /*9410*/  SHF.L.U32 R3, R172.reuse, 0x10, RZ ;  /* 0x00000010ac037819 */ /* 0x048fe400000006ff */
[----:B------:R-:W-:Y:S01]  /*9420*/  LOP3.LUT R2, R172, 0xffff0000, RZ, 0xc0, !PT ;  /* 0xffff0000ac027812 */ /* 0x000fe200078ec0ff */
[----:B------:R-:W-:Y:S01]  /*9430*/  FFMA R11, R143, R0, R11 ;  /* 0x000000008f0b7223 */ /* 0x000fe2000000000b */
[----:B------:R-:W-:Y:S01]  /*9440*/  SHF.L.U32 R0, R173, 0x10, RZ ;  /* 0x00000010ad007819 */ /* 0x000fe200000006ff */
[C---:B------:R-:W-:Y:S01]  /*9450*/  FFMA R8, R143.reuse, R3, R8 ;  /* 0x000000038f087223 */ /* 0x040fe20000000008 */
[C---:B------:R-:W-:Y:S01]  /*9460*/  SHF.L.U32 R3, R174.reuse, 0x10, RZ ;  /* 0x00000010ae037819 */ /* 0x040fe200000006ff */
[----:B------:R-:W-:Y:S01]  /*9470*/  FFMA R9, R143, R2, R9 ;  /* 0x000000028f097223 */ /* 0x000fe20000000009 */
[----:B------:R-:W-:Y:S01]  /*9480*/  LOP3.LUT R2, R173, 0xffff0000, RZ, 0xc0, !PT ;  /* 0xffff0000ad027812 */ /* 0x000fe200078ec0ff */
[----:B------:R-:W-:Y:S01]  /*9490*/  FFMA R10, R143, R0, R10 ;  /* 0x000000008f0a7223 */ /* 0x000fe2000000000a */
[----:B------:R-:W-:Y:S02]  /*94a0*/  LOP3.LUT R0, R174, 0xffff0000, RZ, 0xc0, !PT ;  /* 0xffff0000ae007812 */ /* 0x000fe400078ec0ff */
[----:B------:R-:W-:Y:S01]  /*94b0*/  F2FP.BF16.F32.PACK_AB R74, R5, R4 ;  /* 0x00000004054a723e */ /* 0x000fe200000010ff */
[----:B------:R-:W-:Y:S01]  /*94c0*/  FFMA R15, R143, R2, R15 ;  /* 0x000000028f0f7223 */ /* 0x000fe2000000000f */
[----:B------:R-:W-:Y:S01]  /*94d0*/  LOP3.LUT R2, R175, 0xffff0000, RZ, 0xc0, !PT ;  /* 0xffff0000af027812 */ /* 0x000fe200078ec0ff */
[----:B------:R-:W-:Y:S01]  /*94e0*/  FFMA R12, R143, R3, R12 ;  /* 0x000000038f0c7223 */ /* 0x000fe2000000000c */
[----:B------:R-:W-:Y:S01]  /*94f0*/  SHF.L.U32 R3, R175, 0x10, RZ ;  /* 0x00000010af037819 */ /* 0x000fe200000006ff */
[C---:B------:R-:W-:Y:S01]  /*9500*/  FFMA R13, R143.reuse, R0, R13 ;  /* 0x000000008f0d7223 */ /* 0x040fe2000000000d */
[C---:B------:R-:W-:Y:S02]  /*9510*/  SHF.L.U32 R5, R168.reuse, 0x10, RZ ;  /* 0x00000010a8057819 */ /* 0x040fe400000006ff */
        /* <DEDUP_REMOVED lines=11> */
[----:B------:R-:W-:Y:S01]  /*95d0*/  LOP3.LUT R4, R171, 0xffff0000, RZ, 0xc0, !PT ;  /* 0xffff0000ab047812 */ /* 0x000fe200078ec0ff */
        /* <DEDUP_REMOVED lines=18> */
[----:B------:R1:W-:Y:S01]  /*9700*/  STS.128 [R219+UR41+0x8400], R72 ;  /* 0x00840048db007988 */ /* 0x0003e20008000c29 */
        /* <DEDUP_REMOVED lines=18> */
[----:B------:R-:W-:Y:S02]  /*9830*/  LOP3.LUT R0, R162, 0xffff0000, RZ, 0xc0, !PT ;  /* 0xffff0000a2007812 */ /* 0x000fe400078ec0ff */
        /* <DEDUP_REMOVED lines=10> */
[----:B------:R-:W-:Y:S01]  /*98e0*/  LOP3.LUT R0, R157, 0xffff0000, RZ, 0xc0, !PT ;  /* 0xffff00009d007812 */ /* 0x000fe200078ec0ff */
[----:B------:R1:W-:Y:S01]  /*98f0*/  STS.128 [R218+0x8400], R8 ;  /* 0x00840008da007388 */ /* 0x0003e20000000c00 */
[----:B------:R-:W-:Y:S01]  /*9900*/  F2FP.BF16.F32.PACK_AB R17, R23, R18 ;  /* 0x000000121711723e */ /* 0x000fe200000010ff */
[C---:B------:R-:W-:Y:S01]  /*9910*/  FFMA R41, R143.reuse, R2, R41 ;  /* 0x000000028f297223 */ /* 0x040fe20000000029 */
[C---:B------:R-:W-:Y:S01]  /*9920*/  LOP3.LUT R2, R158.reuse, 0xffff0000, RZ, 0xc0, !PT ;  /* 0xffff00009e027812 */ /* 0x040fe200078ec0ff */
[C---:B------:R-:W-:Y:S01]  /*9930*/  FFMA R42, R143.reuse, R3, R42 ;  /* 0x000000038f2a7223 */ /* 0x040fe2000000002a */
[----:B------:R-:W-:Y:S01]  /*9940*/  SHF.L.U32 R3, R158, 0x10, RZ ;  /* 0x000000109e037819 */ /* 0x000fe200000006ff */
[----:B------:R-:W-:Y:S01]  /*9950*/  FFMA R47, R143, R0, R47 ;  /* 0x000000008f2f7223 */ /* 0x000fe2000000002f */
[----:B------:R-:W-:Y:S02]  /*9960*/  SHF.L.U32 R5, R159, 0x10, RZ ;  /* 0x000000109f057819 */ /* 0x000fe400000006ff */
[----:B------:R-:W-:Y:S01]  /*9970*/  F2FP.BF16.F32.PACK_AB R18, R21, R20 ;  /* 0x000000141512723e */ /* 0x000fe200000010ff */
[----:B------:R-:W-:Y:S01]  /*9980*/  FFMA R44, R143, R3, R44 ;  /* 0x000000038f2c7223 */ /* 0x000fe2000000002c */
[----:B------:R-:W-:Y:S01]  /*9990*/  F2FP.BF16.F32.PACK_AB R19, R27, R22 ;  /* 0x000000161b13723e */ /* 0x000fe200000010ff */
[----:B------:R-:W-:Y:S01]  /*99a0*/  FFMA R45, R143, R2, R45 ;  /* 0x000000028f2d7223 */ /* 0x000fe2000000002d */
[----:B------:R-:W-:Y:S01]  /*99b0*/  LOP3.LUT R0, R159, 0xffff0000, RZ, 0xc0, !PT ;  /* 0xffff00009f007812 */ /* 0x000fe200078ec0ff */
[----:B------:R-:W-:Y:S01]  /*99c0*/  FFMA R46, R143, R5, R46 ;  /* 0x000000058f2e7223 */ /* 0x000fe2000000002e */
[C---:B------:R-:W-:Y:S01]  /*99d0*/  SHF.L.U32 R3, R152.reuse, 0x10, RZ ;  /* 0x0000001098037819 */ /* 0x040fe200000006ff */
[----:B------:R1:W-:Y:S01]  /*99e0*/  STS.128 [R217+0x8400], R16 ;  /* 0x00840010d9007388 */ /* 0x0003e20000000c00 */
[----:B------:R-:W-:Y:S01]  /*99f0*/  F2FP.BF16.F32.PACK_AB R24, R25, R24 ;  /* 0x000000181918723e */ /* 0x000fe200000010ff */
[C---:B------:R-:W-:Y:S01]  /*9a00*/  FFMA R51, R143.reuse, R0, R51 ;  /* 0x000000008f337223 */ /* 0x040fe20000000033 */
[----:B------:R-:W-:Y:S01]  /*9a10*/  LOP3.LUT R0, R152, 0xffff0000, RZ, 0xc0, !PT ;  /* 0xffff000098007812 */ /* 0x000fe200078ec0ff */
[----:B------:R-:W-:Y:S01]  /*9a20*/  FFMA R48, R143, R3, R48 ;  /* 0x000000038f307223 */ /* 0x000fe20000000030 */
[----:B------:R-:W-:Y:S02]  /*9a30*/  F2FP.BF16.F32.PACK_AB R25, R31, R26 ;  /* 0x0000001a1f19723e */ /* 0x000fe400000010ff */
[----:B------:R-:W-:Y:S01]  /*9a40*/  SHF.L.U32 R5, R153, 0x10, RZ ;  /* 0x0000001099057819 */ /* 0x000fe200000006ff */
[----:B------:R-:W-:Y:S01]  /*9a50*/  FFMA R49, R143, R0, R49 ;  /* 0x000000008f317223 */ /* 0x000fe20000000031 */
[----:B------:R-:W-:Y:S02]  /*9a60*/  F2FP.BF16.F32.PACK_AB R26, R29, R28 ;  /* 0x0000001c1d1a723e */ /* 0x000fe400000010ff */
[----:B------:R-:W-:Y:S01]  /*9a70*/  F2FP.BF16.F32.PACK_AB R27, R35, R30 ;  /* 0x0000001e231b723e */ /* 0x000fe200000010ff */
[----:B------:R-:W-:Y:S01]  /*9a80*/  FFMA R50, R143, R5, R50 ;  /* 0x000000058f327223 */ /* 0x000fe20000000032 */
[----:B------:R-:W-:Y:S02]  /*9a90*/  LOP3.LUT R2, R153, 0xffff0000, RZ, 0xc0, !PT ;  /* 0xffff000099027812 */ /* 0x000fe400078ec0ff */
        /* <DEDUP_REMOVED lines=13> */
[----:B------:R-:W-:Y:S01]  /*9b70*/  F2FP.BF16.F32.PACK_AB R40, R41, R40 ;  /* 0x000000282928723e */ /* 0x000fe200000010ff */
[----:B------:R1:W-:Y:S01]  /*9b80*/  STS.128 [R215+0x8400], R32 ;  /* 0x00840020d7007388 */ /* 0x0003e20000000c00 */
[C---:B------:R-:W-:Y:S01]  /*9b90*/  SHF.L.U32 R3, R148.reuse, 0x10, RZ ;  /* 0x0000001094037819 */ /* 0x040fe200000006ff */
[----:B------:R-:W-:Y:S01]  /*9ba0*/  FFMA R59, R143, R0, R59 ;  /* 0x000000008f3b7223 */ /* 0x000fe2000000003b */
[----:B------:R-:W-:Y:S02]  /*9bb0*/  LOP3.LUT R2, R148, 0xffff0000, RZ, 0xc0, !PT ;  /* 0xffff000094027812 */ /* 0x000fe400078ec0ff */
[----:B------:R-:W-:Y:S01]  /*9bc0*/  F2FP.BF16.F32.PACK_AB R41, R47, R42 ;  /* 0x0000002a2f29723e */ /* 0x000fe200000010ff */
[----:B------:R-:W-:Y:S01]  /*9bd0*/  FFMA R56, R143, R3, R56 ;  /* 0x000000038f387223 */ /* 0x000fe20000000038 */
        /* <DEDUP_REMOVED lines=16> */
[----:B------:R-:W-:Y:S02]  /*9ce0*/  F2FP.BF16.F32.PACK_AB R49, R55, R50 ;  /* 0x000000323731723e */ /* 0x000fe400000010ff */
[----:B------:R-:W-:Y:S01]  /*9cf0*/  F2FP.BF16.F32.PACK_AB R50, R53, R52 ;  /* 0x000000343532723e */ /* 0x000fe200000010ff */
[----:B------:R-:W-:Y:S01]  /*9d00*/  FFMA R67, R143, R4, R67 ;  /* 0x000000048f437223 */ /* 0x000fe20000000043 */
        /* <DEDUP_REMOVED lines=26> */
.L_x_134:
[----:B------:R-:W-:Y:S05]  /*9eb0*/  BSYNC.RECONVERGENT B0 ;  /* 0x0000000000007941 */ /* 0x000fea0003800200 */
.L_x_133:
        /* <DEDUP_REMOVED lines=21> */
.L_x_138:
[----:B------:R-:W-:Y:S05]  /*a010*/  BSYNC B0 ;  /* 0x0000000000007941 */ /* 0x000fea0003800000 */
.L_x_137:
[----:B------:R-:W-:Y:S11]  /*a020*/  ISETP.NE.AND P0, PT, R223, RZ, PT ;  /* 0x000000ffdf00720c */ /* 0x000ff60003f05270 */
[----:B------:R-:W-:Y:S02]  /*a030*/  @!UPT UIADD3 URZ, UPT, UPT, URZ, URZ, URZ ;  /* 0x000000fffffff290 */ /* 0x000fe4000fffe0ff */
[----:B------:R4:W1:Y:S01]  /*a040*/  @P0 LDS.128 R176, [R222+UR41+0x400] ;  /* 0x00040029deb00984 */ /* 0x0008620008000c00 */
[----:B---3--:R-:W-:Y:S01]  /*a050*/  @P0 IMAD.IADD R3, R224, 0x1, R147 ;  /* 0x00000001e0030824 */ /* 0x008fe200078e0293 */
        /* <DEDUP_REMOVED lines=10> */
.L_x_136:
[----:B------:R-:W-:Y:S05]  /*a100*/  BSYNC B1 ;  /* 0x0000000000017941 */ /* 0x000fea0003800000 */
.L_x_135:
        /* <DEDUP_REMOVED lines=8> */
[----:B-1----:R-:W-:Y:S02]  /*a190*/  IMAD.MOV.U32 R8, RZ, RZ, 0x192 ;  /* 0x00000192ff087424 */ /* 0x002fe400078e00ff */
        /* <DEDUP_REMOVED lines=12> */
.L_x_140:
[----:B------:R-:W-:Y:S01]  /*a260*/  ISETP.NE.AND P0, PT, R207, RZ, PT ;  /* 0x000000ffcf00720c */ /* 0x000fe20003f05270 */
[----:B------:R-:W-:Y:S05]  /*a270*/  WARPSYNC.ALL ;  /* 0x0000000000007948 */ /* 0x000fea0003800000 */
[----:B------:R-:W-:Y:S01]  /*a280*/  R2UR UR4, R146 ;  /* 0x00000000920472ca */ /* 0x000fe200000e0000 */
[----:B------:R-:W-:Y:S01]  /*a290*/  BSSY.RECONVERGENT B0, `(.L_x_141) ;  /* 0x00000ff000007945 */ /* 0x000fe20003800200 */
[C---:B-1----:R-:W-:Y:S02]  /*a2a0*/  SHF.L.U32 R69, R176.reuse, 0x10, RZ ;  /* 0x00000010b0457819 */ /* 0x042fe400000006ff */
[----:B------:R-:W-:Y:S02]  /*a2b0*/  LOP3.LUT R70, R176, 0xffff0000, RZ, 0xc0, !PT ;  /* 0xffff0000b0467812 */ /* 0x000fe400078ec0ff */
[C---:B------:R-:W-:Y:S02]  /*a2c0*/  SHF.L.U32 R71, R177.reuse, 0x10, RZ ;  /* 0x00000010b1477819 */ /* 0x040fe400000006ff */
[----:B------:R-:W-:Y:S02]  /*a2d0*/  LOP3.LUT R72, R177, 0xffff0000, RZ, 0xc0, !PT ;  /* 0xffff0000b1487812 */ /* 0x000fe400078ec0ff */
[C---:B------:R-:W-:Y:S02]  /*a2e0*/  SHF.L.U32 R73, R178.reuse, 0x10, RZ ;  /* 0x00000010b2497819 */ /* 0x040fe400000006ff */
[----:B------:R-:W-:Y:S01]  /*a2f0*/  LOP3.LUT R74, R178, 0xffff0000, RZ, 0xc0, !PT ;  /* 0xffff0000b24a7812 */ /* 0x000fe200078ec0ff */
[----:B------:R-:W1:Y:S01]  /*a300*/  LDTM.x64 R4, tmem[UR4+0xc0] ;  /* 0x0000c004000479ee */ /* 0x000e620008340000 */
[C---:B------:R-:W-:Y:S01]  /*a310*/  SHF.L.U32 R75, R179.reuse, 0x10, RZ ;  /* 0x00000010b34b7819 */ /* 0x040fe200000006ff */
[----:B------:R-:W-:Y:S01]  /*a320*/  NOP ;  /* 0x0000000000007918 */ /* 0x000fe20000000000 */
[----:B------:R-:W-:Y:S02]  /*a330*/  LOP3.LUT R76, R179, 0xffff0000, RZ, 0xc0, !PT ;  /* 0xffff0000b34c7812 */ /* 0x000fe400078ec0ff */
[C---:B---3--:R-:W-:Y:S02]  /*a340*/  SHF.L.U32 R77, R172.reuse, 0x10, RZ ;  /* 0x00000010ac4d7819 */ /* 0x048fe400000006ff */
[----:B------:R-:W-:Y:S02]  /*a350*/  LOP3.LUT R79, R172, 0xffff0000, RZ, 0xc0, !PT ;  /* 0xffff0000ac4f7812 */ /* 0x000fe400078ec0ff */
[C---:B------:R-:W-:Y:S02]  /*a360*/  SHF.L.U32 R78, R173.reuse, 0x10, RZ ;  /* 0x00000010ad4e7819 */ /* 0x040fe400000006ff */
[----:B------:R-:W-:Y:S02]  /*a370*/  LOP3.LUT R80, R173, 0xffff0000, RZ, 0xc0, !PT ;  /* 0xffff0000ad507812 */ /* 0x000fe400078ec0ff */
[C---:B------:R-:W-:Y:S02]  /*a380*/  SHF.L.U32 R81, R174.reuse, 0x10, RZ ;  /* 0x00000010ae517819 */ /* 0x040fe400000006ff */
[----:B------:R-:W-:Y:S02]  /*a390*/  LOP3.LUT R82, R174, 0xffff0000, RZ, 0xc0, !PT ;  /* 0xffff0000ae527812 */ /* 0x000fe400078ec0ff */
[C---:B------:R-:W-:Y:S02]  /*a3a0*/  SHF.L.U32 R83, R175.reuse, 0x10, RZ ;  /* 0x00000010af537819 */ /* 0x040fe400000006ff */
[----:B------:R-:W-:Y:S02]  /*a3b0*/  IADD3 R220, PT, PT, R220, 0xd0, RZ ;  /* 0x000000d0dcdc7810 */ /* 0x000fe40007ffe0ff */
[----:B------:R-:W-:Y:S02]  /*a3c0*/  LOP3.LUT R84, R175, 0xffff0000, RZ, 0xc0, !PT ;  /* 0xffff0000af547812 */ /* 0x000fe400078ec0ff */
[C---:B------:R-:W-:Y:S01]  /*a3d0*/  SHF.L.U32 R85, R168.reuse, 0x10, RZ ;  /* 0x00000010a8557819 */ /* 0x040fe200000006ff */
[C-C-:B-1----:R-:W-:Y:S01]  /*a3e0*/  FFMA R4, R141.reuse, R4, R68.reuse ;  /* 0x000000048d047223 */ /* 0x142fe20000000044 */
[----:B------:R-:W-:Y:S01]  /*a3f0*/  LOP3.LUT R86, R168, 0xffff0000, RZ, 0xc0, !PT ;  /* 0xffff0000a8567812 */ /* 0x000fe200078ec0ff */
[--C-:B------:R-:W-:Y:S01]  /*a400*/  FFMA R5, R141, R5, R68.reuse ;  /* 0x000000058d057223 */ /* 0x100fe20000000044 */
[----:B------:R-:W-:Y:S01]  /*a410*/  SHF.L.U32 R87, R169, 0x10, RZ ;  /* 0x00000010a9577819 */ /* 0x000fe200000006ff */
[C-C-:B------:R-:W-:Y:S01]  /*a420*/  FFMA R6, R141.reuse, R6, R68.reuse ;  /* 0x000000068d067223 */ /* 0x140fe20000000044 */
[----:B------:R-:W-:Y:S01]  /*a430*/  LOP3.LUT R220, R220, 0xfefffff8, RZ, 0xc0, !PT ;  /* 0xfefffff8dcdc7812 */ /* 0x000fe200078ec0ff */
[--C-:B------:R-:W-:Y:S01]  /*a440*/  FFMA R7, R141, R7, R68.reuse ;  /* 0x000000078d077223 */ /* 0x100fe20000000044 */
[----:B------:R-:W-:Y:S01]  /*a450*/  LOP3.LUT R88, R169, 0xffff0000, RZ, 0xc0, !PT ;  /* 0xffff0000a9587812 */ /* 0x000fe200078ec0ff */
[C-C-:B------:R-:W-:Y:S01]  /*a460*/  FFMA R8, R141.reuse, R8, R68.reuse ;  /* 0x000000088d087223 */ /* 0x140fe20000000044 */
[C---:B------:R-:W-:Y:S01]  /*a470*/  SHF.L.U32 R89, R170.reuse, 0x10, RZ ;  /* 0x00000010aa597819 */ /* 0x040fe200000006ff */
[C-C-:B------:R-:W-:Y:S01]  /*a480*/  FFMA R9, R141.reuse, R9, R68.reuse ;  /* 0x000000098d097223 */ /* 0x140fe20000000044 */
[----:B------:R-:W-:Y:S01]  /*a490*/  LOP3.LUT R90, R170, 0xffff0000, RZ, 0xc0, !PT ;  /* 0xffff0000aa5a7812 */ /* 0x000fe200078ec0ff */
[--C-:B------:R-:W-:Y:S01]  /*a4a0*/  FFMA R10, R141, R10, R68.reuse ;  /* 0x0000000a8d0a7223 */ /* 0x100fe20000000044 */
[----:B------:R-:W-:Y:S01]  /*a4b0*/  SHF.L.U32 R91, R171, 0x10, RZ ;  /* 0x00000010ab5b7819 */ /* 0x000fe200000006ff */
        /* <DEDUP_REMOVED lines=50> */
[----:B------:R1:W-:Y:S01]  /*a7e0*/  SYNCS.ARRIVE.TRANS64.RED.A1T0 RZ, [R220+URZ], RZ ;  /* 0x000000ffdcff79a7 */ /* 0x0003e200081004ff */
[C-C-:B------:R-:W-:Y:S01]  /*a7f0*/  FFMA R32, R141.reuse, R36, R68.reuse ;  /* 0x000000248d207223 */ /* 0x140fe20000000044 */
[C---:B------:R-:W-:Y:S01]  /*a800*/  SHF.L.U32 R117, R152.reuse, 0x10, RZ ;  /* 0x0000001098757819 */ /* 0x040fe200000006ff */
[C-C-:B------:R-:W-:Y:S01]  /*a810*/  FFMA R33, R141.reuse, R37, R68.reuse ;  /* 0x000000258d217223 */ /* 0x140fe20000000044 */
[C-C-:B------:R-:W-:Y:S01]  /*a820*/  FFMA R34, R141.reuse, R38, R68.reuse ;  /* 0x000000268d227223 */ /* 0x140fe20000000044 */
[----:B------:R-:W-:Y:S01]  /*a830*/  LOP3.LUT R118, R152, 0xffff0000, RZ, 0xc0, !PT ;  /* 0xffff000098767812 */ /* 0x000fe200078ec0ff */
[C-C-:B------:R-:W-:Y:S01]  /*a840*/  FFMA R39, R141.reuse, R39, R68.reuse ;  /* 0x000000278d277223 */ /* 0x140fe20000000044 */
[--C-:B------:R-:W-:Y:S01]  /*a850*/  FFMA R36, R141, R40, R68.reuse ;  /* 0x000000288d247223 */ /* 0x100fe20000000044 */
[----:B------:R-:W-:Y:S01]  /*a860*/  SHF.L.U32 R119, R153, 0x10, RZ ;  /* 0x0000001099777819 */ /* 0x000fe200000006ff */
[C-C-:B------:R-:W-:Y:S01]  /*a870*/  FFMA R37, R141.reuse, R41, R68.reuse ;  /* 0x000000298d257223 */ /* 0x140fe20000000044 */
[--C-:B------:R-:W-:Y:S01]  /*a880*/  FFMA R38, R141, R42, R68.reuse ;  /* 0x0000002a8d267223 */ /* 0x100fe20000000044 */
[----:B------:R-:W-:Y:S01]  /*a890*/  LOP3.LUT R120, R153, 0xffff0000, RZ, 0xc0, !PT ;  /* 0xffff000099787812 */ /* 0x000fe200078ec0ff */
[C-C-:B------:R-:W-:Y:S01]  /*a8a0*/  FFMA R43, R141.reuse, R43, R68.reuse ;  /* 0x0000002b8d2b7223 */ /* 0x140fe20000000044 */
        /* <DEDUP_REMOVED lines=39> */
[----:B------:R-:W-:Y:S01]  /*ab20*/  FFMA R2, R143, R79, R2 ;  /* 0x0000004f8f027223 */ /* 0x000fe20000000002 */
[----:B------:R-:W-:Y:S01]  /*ab30*/  F2FP.BF16.F32.PACK_AB R4, R5, R4 ;  /* 0x000000040504723e */ /* 0x000fe200000010ff */
[----:B------:R-:W-:Y:S01]  /*ab40*/  FFMA R3, R143, R78, R3 ;  /* 0x0000004e8f037223 */ /* 0x000fe20000000003 */
[----:B------:R-:W-:Y:S01]  /*ab50*/  F2FP.BF16.F32.PACK_AB R5, R7, R6 ;  /* 0x000000060705723e */ /* 0x000fe200000010ff */
[----:B------:R-:W-:Y:S01]  /*ab60*/  FFMA R15, R143, R80, R15 ;  /* 0x000000508f0f7223 */ /* 0x000fe2000000000f */
[----:B------:R-:W-:Y:S01]  /*ab70*/  F2FP.BF16.F32.PACK_AB R6, R9, R8 ;  /* 0x000000080906723e */ /* 0x000fe200000010ff */
[----:B------:R-:W-:Y:S01]  /*ab80*/  FFMA R12, R143, R81, R12 ;  /* 0x000000518f0c7223 */ /* 0x000fe2000000000c */
[----:B------:R-:W-:Y:S01]  /*ab90*/  F2FP.BF16.F32.PACK_AB R7, R11, R10 ;  /* 0x0000000a0b07723e */ /* 0x000fe200000010ff */
[C---:B------:R-:W-:Y:S01]  /*aba0*/  FFMA R13, R143.reuse, R82, R13 ;  /* 0x000000528f0d7223 */ /* 0x040fe2000000000d */
[C---:B------:R-:W-:Y:S01]  /*abb0*/  FFMA R14, R143.reuse, R83, R14 ;  /* 0x000000538f0e7223 */ /* 0x040fe2000000000e */
[C---:B------:R-:W-:Y:S01]  /*abc0*/  FFMA R19, R143.reuse, R84, R19 ;  /* 0x000000548f137223 */ /* 0x040fe20000000013 */
[C---:B------:R-:W-:Y:S01]  /*abd0*/  FFMA R16, R143.reuse, R85, R16 ;  /* 0x000000558f107223 */ /* 0x040fe20000000010 */
[----:B------:R1:W-:Y:S01]  /*abe0*/  STS.128 [R219+UR41+0xc400], R4 ;  /* 0x00c40004db007988 */ /* 0x0003e20008000c29 */
[C---:B------:R-:W-:Y:S01]  /*abf0*/  FFMA R17, R143.reuse, R86, R17 ;  /* 0x000000568f117223 */ /* 0x040fe20000000011 */
[C---:B------:R-:W-:Y:S01]  /*ac00*/  FFMA R18, R143.reuse, R87, R18 ;  /* 0x000000578f127223 */ /* 0x040fe20000000012 */
[C---:B------:R-:W-:Y:S01]  /*ac10*/  FFMA R23, R143.reuse, R88, R23 ;  /* 0x000000588f177223 */ /* 0x040fe20000000017 */
        /* <DEDUP_REMOVED lines=8> */
[----:B------:R-:W-:Y:S01]  /*aca0*/  FFMA R24, R143, R93, R24 ;  /* 0x0000005d8f187223 */ /* 0x000fe20000000018 */
[----:B------:R-:W-:Y:S01]  /*acb0*/  F2FP.BF16.F32.PACK_AB R16, R17, R16 ;  /* 0x000000101110723e */ /* 0x000fe200000010ff */
[C---:B------:R-:W-:Y:S01]  /*acc0*/  FFMA R25, R143.reuse, R94, R25 ;  /* 0x0000005e8f197223 */ /* 0x040fe20000000019 */
[----:B------:R1:W-:Y:S01]  /*acd0*/  STS.128 [R218+0xc400], R8 ;  /* 0x00c40008da007388 */ /* 0x0003e20000000c00 */
        /* <DEDUP_REMOVED lines=45> */
[----:B------:R-:W-:Y:S01]  /*afb0*/  FFMA R53, R143, R122, R53 ;  /* 0x0000007a8f357223 */ /* 0x000fe20000000035 */
[----:B------:R-:W-:Y:S01]  /*afc0*/  SHF.L.U32 R127, R149, 0x10, RZ ;  /* 0x00000010957f7819 */ /* 0x000fe200000006ff */
[----:B------:R-:W-:Y:S01]  /*afd0*/  FFMA R54, R143, R123, R54 ;  /* 0x0000007b8f367223 */ /* 0x000fe20000000036 */
[----:B------:R-:W-:Y:S01]  /*afe0*/  LOP3.LUT R128, R149, 0xffff0000, RZ, 0xc0, !PT ;  /* 0xffff000095807812 */ /* 0x000fe200078ec0ff */
[----:B------:R1:W-:Y:S01]  /*aff0*/  STS.128 [R214+0xc400], R40 ;  /* 0x00c40028d6007388 */ /* 0x0003e20000000c00 */
[C---:B------:R-:W-:Y:S01]  /*b000*/  FFMA R59, R143.reuse, R124, R59 ;  /* 0x0000007c8f3b7223 */ /* 0x040fe2000000003b */
[C---:B------:R-:W-:Y:S01]  /*b010*/  SHF.L.U32 R129, R150.reuse, 0x10, RZ ;  /* 0x0000001096817819 */ /* 0x040fe200000006ff */
        /* <DEDUP_REMOVED lines=38> */
.L_x_142:
[----:B------:R-:W-:Y:S05]  /*b280*/  BSYNC.RECONVERGENT B0 ;  /* 0x0000000000007941 */ /* 0x000fea0003800200 */
.L_x_141:
[----:B------:R-:W-:Y:S01]  /*b290*/  BAR.SYNC.DEFER_BLOCKING 0x1, 0x80 ;  /* 0x0042000000007b1d */ /* 0x000fe20000010000 */
[----:B------:R-:W-:Y:S01]  /*b2a0*/  UISETP.NE.AND UP0, UPT, UR45, -0x4, UPT ;  /* 0xfffffffc2d00788c */ /* 0x000fe2000bf05270 */
[----:B------:R-:W-:Y:S08]  /*b2b0*/  IADD3 R181, PT, PT, R181, 0x1, RZ ;  /* 0x00000001b5b57810 */ /* 0x000ff00007ffe0ff */
[----:B------:R-:W-:Y:S05]  /*b2c0*/  BRA.U !UP0, `(.L_x_143) ;  /* 0x0000000108287547 */ /* 0x000fea000b800000 */
[----:B------:R-:W-:Y:S01]  /*b2d0*/  ISETP.NE.AND P0, PT, R210, RZ, PT ;  /* 0x000000ffd200720c */ /* 0x000fe20003f05270 */
[----:B------:R-:W-:Y:S01]  /*b2e0*/  IMAD.U32 R3, RZ, RZ, UR52 ;  /* 0x00000034ff037e24 */ /* 0x000fe2000f8e00ff */
[----:B------:R-:W-:Y:S01]  /*b2f0*/  UIADD3 UR52, UPT, UPT, UR52, 0x1, URZ ;  /* 0x0000000134347890 */ /* 0x000fe2000fffe0ff */
[----:B------:R-:W-:Y:S03]  /*b300*/  IMAD.U32 R0, RZ, RZ, UR37 ;  /* 0x00000025ff007e24 */ /* 0x000fe6000f8e00ff */
[----:B------:R-:W-:Y:S04]  /*b310*/  UISETP.NE.AND UP0, UPT, UR52, 0x4, UPT ;  /* 0x000000043400788c */ /* 0x000fe8000bf05270 */
[----:B------:R-:W-:Y:S03]  /*b320*/  USEL UR52, UR52, URZ, UP0 ;  /* 0x000000ff34347287 */ /* 0x000fe60008000000 */
[----:B------:R-:W-:Y:S05]  /*b330*/  @P0 LEA R3, R3, UR41, 0x3 ;  /* 0x0000002903030c11 */ /* 0x000fea000f8e18ff */
[----:B------:R-:W-:Y:S05]  /*b340*/  @P0 VIADD R3, R3, 0x70 ;  /* 0x0000007003030836 */ /* 0x000fea0000000000 */
[----:B------:R-:W-:Y:S04]  /*b350*/  @P0 PRMT R0, R0, 0x654, R3 ;  /* 0x0000065400000816 */ /* 0x000fe80000000003 */
[----:B------:R3:W-:Y:S03]  /*b360*/  @P0 SYNCS.ARRIVE.TRANS64.RED.A1T0 RZ, [R0+URZ], RZ ;  /* 0x000000ff00ff09a7 */ /* 0x0007e600081004ff */
.L_x_143:
[----:B------:R-:W-:Y:S01]  /*b370*/  ISETP.NE.AND P2, PT, R208, RZ, PT ;  /* 0x000000ffd000720c */ /* 0x000fe20003f45270 */
[----:B------:R-:W-:Y:S01]  /*b380*/  UIADD3 UR45, UPT, UPT, UR45, 0x4, URZ ;  /* 0x000000042d2d7890 */ /* 0x000fe2000fffe0ff */
[----:B------:R-:W-:Y:S01]  /*b390*/  ISETP.NE.AND P0, PT, R209, 0x2, PT ;  /* 0x00000002d100780c */ /* 0x000fe20003f05270 */
[----:B------:R-:W-:Y:S01]  /*b3a0*/  IMAD.IADD R2, R138, 0x1, R193 ;  /* 0x000000018a027824 */ /* 0x000fe200078e02c1 */
[----:B------:R-:W-:Y:S01]  /*b3b0*/  ISETP.NE.AND P1, PT, R181, 0x2, PT ;  /* 0x00000002b500780c */ /* 0x000fe20003f25270 */
[----:B-1----:R-:W-:Y:S01]  /*b3c0*/  IMAD.IADD R5, R139, 0x1, R180 ;  /* 0x000000018b057824 */ /* 0x002fe200078e02b4 */
[----:B------:R-:W-:Y:S02]  /*b3d0*/  SEL R3, RZ, 0x1, P0 ;  /* 0x00000001ff037807 */ /* 0x000fe40000000000 */
[----:B---3--:R-:W-:Y:S02]  /*b3e0*/  SEL R0, RZ, 0x1, P1 ;  /* 0x00000001ff007807 */ /* 0x008fe40000800000 */
[----:B------:R-:W-:Y:S02]  /*b3f0*/  LOP3.LUT R202, R202, R3, RZ, 0x3c, !PT ;  /* 0x00000003caca7212 */ /* 0x000fe400078e3cff */
[----:B------:R-:W-:Y:S02]  /*b400*/  LOP3.LUT R203, R203, R0, RZ, 0x3c, !PT ;  /* 0x00000000cbcb7212 */ /* 0x000fe400078e3cff */
[----:B------:R-:W-:Y:S02]  /*b410*/  @P2 R2UR UR44, R201 ;  /* 0x00000000c92c22ca */ /* 0x000fe400000e0000 */
[----:B------:R-:W-:Y:S02]  /*b420*/  SEL R209, R209, RZ, P0 ;  /* 0x000000ffd1d17207 */ /* 0x000fe40000000000 */
[----:B------:R-:W-:Y:S01]  /*b430*/  SEL R181, R181, RZ, P1 ;  /* 0x000000ffb5b57207 */ /* 0x000fe20000800000 */
[----:B------:R-:W-:Y:S10]  /*b440*/  @P2 BRA `(.L_x_144) ;  /* 0xffffff9c00d82947 */ /* 0x000ff4000383ffff */
[----:B------:R-:W1:Y:S01]  /*b450*/  LDCU.64 UR6, c[0x0][0x888] ;  /* 0x00011100ff0677ac */ /* 0x000e620008000a00 */
[----:B------:R-:W3:Y:S01]  /*b460*/  LDCU.64 UR4, c[0x0][0x890] ;  /* 0x00011200ff0477ac */ /* 0x000ee20008000a00 */
[----:B-1----:R-:W-:Y:S02]  /*b470*/  ISETP.NE.U32.AND P2, PT, RZ, UR6, PT ;  /* 0x00000006ff007c0c */ /* 0x002fe4000bf45070 */
[----:B---3--:R-:W-:Y:S02]  /*b480*/  ISETP.NE.U32.AND P1, PT, RZ, UR4, PT ;  /* 0x00000004ff007c0c */ /* 0x008fe4000bf25070 */
[----:B------:R-:W-:Y:S02]  /*b490*/  ISETP.NE.AND.EX P2, PT, RZ, UR7, PT, P2 ;  /* 0x00000007ff007c0c */ /* 0x000fe4000bf45320 */
[----:B------:R-:W-:-:S13]  /*b4a0*/  ISETP.NE.AND.EX P0, PT, RZ, UR5, PT, P1 ;  /* 0x00000005ff007c0c */ /* 0x000fda000bf05310 */
[----:B------:R-:W-:Y:S05]  /*b4b0*/  @P2 BRA P0, `(.L_x_145) ;  /* 0x00000000003c2947 */ /* 0x000fea0000000000 */
[----:B------:R-:W-:-:S13]  /*b4c0*/  ISETP.NE.AND.EX P1, PT, RZ, UR5, PT, P1 ;  /* 0x00000005ff007c0c */ /* 0x000fda000bf25310 */
[----:B------:R-:W-:Y:S05]  /*b4d0*/  @P1 BRA `(.L_x_146) ;  /* 0x00000000000c1947 */ /* 0x000fea0003800000 */
[----:B------:R-:W-:-:S13]  /*b4e0*/  FSETP.NEU.AND P0, PT, R143, RZ, PT ;  /* 0x000000ff8f00720b */ /* 0x000fda0003f0d000 */
[----:B------:R-:W-:Y:S05]  /*b4f0*/  @!P0 EXIT ;  /* 0x000000000000894d */ /* 0x000fea0003800000 */
[----:B------:R-:W-:Y:S05]  /*b500*/  BRA `(.L_x_145) ;  /* 0x0000000000287947 */ /* 0x000fea0003800000 */
.L_x_146:
[----:B------:R-:W-:Y:S01]  /*b510*/  ISETP.NE.AND P0, PT, R211, RZ, PT ;  /* 0x000000ffd300720c */ /* 0x000fe20003f05270 */
[----:B------:R-:W-:-:S12]  /*b520*/  BSSY.RECONVERGENT B0, `(.L_x_145) ;  /* 0x0000008000007945 */ /* 0x000fd80003800200 */
[----:B------:R-:W-:Y:S05]  /*b530*/  @P0 BRA `(.L_x_147) ;  /* 0x0000000000100947 */ /* 0x000fea0003800000 */
[----:B------:R-:W-:-:S04]  /*b540*/  ISETP.NE.U32.AND P0, PT, RZ, UR6, PT ;  /* 0x00000006ff007c0c */ /* 0x000fc8000bf05070 */
[----:B------:R-:W-:-:S13]  /*b550*/  ISETP.NE.AND.EX P0, PT, RZ, UR7, PT, P0 ;  /* 0x00000007ff007c0c */ /* 0x000fda000bf05300 */
[----:B------:R-:W-:Y:S05]  /*b560*/  @!P0 EXIT ;  /* 0x000000000000894d */ /* 0x000fea0003800000 */
[----:B------:R-:W-:Y:S05]  /*b570*/  BRA `(.L_x_148) ;  /* 0x0000000000087947 */ /* 0x000fea0003800000 */
.L_x_147:
[----:B------:R-:W-:-:S13]  /*b580*/  FSETP.NEU.AND P0, PT, R143, RZ, PT ;  /* 0x000000ff8f00720b */ /* 0x000fda0003f0d000 */
[----:B------:R-:W-:Y:S05]  /*b590*/  @!P0 EXIT ;  /* 0x000000000000894d */ /* 0x000fea0003800000 */
.L_x_148:
[----:B------:R-:W-:Y:S05]  /*b5a0*/  BSYNC.RECONVERGENT B0 ;  /* 0x0000000000007941 */ /* 0x000fea0003800200 */
.L_x_145:
[----:B------:R-:W-:Y:S01]  /*b5b0*/  ULEA UR4, UR52, UR41, 0x3 ;  /* 0x0000002934047291 */ /* 0x000fe2000f8e18ff */
[----:B------:R-:W-:-:S04]  /*b5c0*/  DEPBAR.LE SB0, 0x0 ;  /* 0x000080000000791a */ /* 0x000fc80000000000 */
[----:B------:R-:W-:-:S04]  /*b5d0*/  UIADD3 UR4, UPT, UPT, UR4, 0x70, URZ ;  /* 0x0000007004047890 */ /* 0x000fc8000fffe0ff */
[----:B------:R-:W-:-:S09]  /*b5e0*/  UPRMT UR4, UR37, 0x654, UR4 ;  /* 0x0000065425047896 */ /* 0x000fd20008000004 */
[----:B------:R-:W-:Y:S01]  /*b5f0*/  SYNCS.ARRIVE.TRANS64.RED.A1T0 RZ, [UR4], RZ ;  /* 0x000000ffffff79a7 */ /* 0x000fe20008100404 */
[----:B------:R-:W-:Y:S05]  /*b600*/  EXIT ;  /* 0x000000000000794d */ /* 0x000fea0003800000 */
.L_x_24:
[----:B--2---:R2:W4:Y:S02]  /*b610*/  SYNCS.PHASECHK.TRANS64.TRYWAIT P0, [R3+URZ+0xf0], R4 ;  /* 0x0000f004030075a7 */ /* 0x00452400080011ff */
[----:B----4-:R-:W-:Y:S05]  /*b620*/  @!P0 NANOSLEEP.SYNCS 0x989680 ;  /* 0x009896800000895d */ /* 0x010fea0003900000 */
[----:B------:R-:W4:Y:S02]  /*b630*/  @!P0 SYNCS.PHASECHK.TRANS64 P0, [R3+URZ+0xf0], R4 ;  /* 0x0000f004030085a7 */ /* 0x000f2400080010ff */
[----:B----4-:R-:W-:Y:S05]  /*b640*/  @!P0 BRA `(.L_x_24) ;  /* 0xfffffffc00f08947 */ /* 0x010fea000383ffff */
[----:B------:R-:W-:Y:S05]  /*b650*/  BRA `(.L_x_149) ;  /* 0xffffff6000607947 */ /* 0x000fea000383ffff */
.L_x_27:
[----:B------:R-:W-:-:S07]  /*b660*/  MOV R2, UR41 ;  /* 0x0000002900027c02 */ /* 0x000fce0008000f00 */
.L_x_150:
[----:B-1----:R1:W2:Y:S02]  /*b670*/  SYNCS.PHASECHK.TRANS64.TRYWAIT P0, [R2+URZ+0x28], R5 ;  /* 0x00002805020075a7 */ /* 0x0022a400080011ff */
[----:B--2---:R-:W-:Y:S05]  /*b680*/  @!P0 NANOSLEEP.SYNCS 0x989680 ;  /* 0x009896800000895d */ /* 0x004fea0003900000 */
[----:B------:R-:W2:Y:S02]  /*b690*/  @!P0 SYNCS.PHASECHK.TRANS64 P0, [R2+URZ+0x28], R5 ;  /* 0x00002805020085a7 */ /* 0x000ea400080010ff */
[----:B--2---:R-:W-:Y:S05]  /*b6a0*/  @!P0 BRA `(.L_x_150) ;  /* 0xfffffffc00f08947 */ /* 0x004fea000383ffff */
[----:B------:R-:W-:Y:S05]  /*b6b0*/  BRA `(.L_x_26) ;  /* 0xffffff6000c47947 */ /* 0x000fea000383ffff */
.L_x_34:
[----:B-1----:R-:W-:-:S07]  /*b6c0*/  MOV R2, UR17 ;  /* 0x0000001100027c02 */ /* 0x002fce0008000f00 */
.L_x_151:
[----:B-1----:R1:W2:Y:S02]  /*b6d0*/  SYNCS.PHASECHK.TRANS64.TRYWAIT P0, [R2+URZ+0x28], R5 ;  /* 0x00002805020075a7 */ /* 0x0022a400080011ff */
[----:B--2---:R-:W-:Y:S05]  /*b6e0*/  @!P0 NANOSLEEP.SYNCS 0x989680 ;  /* 0x009896800000895d */ /* 0x004fea0003900000 */
[----:B------:R-:W2:Y:S02]  /*b6f0*/  @!P0 SYNCS.PHASECHK.TRANS64 P0, [R2+URZ+0x28], R5 ;  /* 0x00002805020085a7 */ /* 0x000ea400080010ff */
[----:B--2---:R-:W-:Y:S05]  /*b700*/  @!P0 BRA `(.L_x_151) ;  /* 0xfffffffc00f08947 */ /* 0x004fea000383ffff */
[----:B------:R-:W-:Y:S05]  /*b710*/  BRA `(.L_x_33) ;  /* 0xffffff64007c7947 */ /* 0x000fea000383ffff */
.L_x_39:
[----:B-1----:R1:W2:Y:S02]  /*b720*/  SYNCS.PHASECHK.TRANS64.TRYWAIT P0, [R2+URZ+0xa0], R3 ;  /* 0x0000a003020075a7 */ /* 0x0022a400080011ff */
[----:B--2---:R-:W-:Y:S05]  /*b730*/  @!P0 NANOSLEEP.SYNCS 0x989680 ;  /* 0x009896800000895d */ /* 0x004fea0003900000 */
[----:B------:R-:W2:Y:S02]  /*b740*/  @!P0 SYNCS.PHASECHK.TRANS64 P0, [R2+URZ+0xa0], R3 ;  /* 0x0000a003020085a7 */ /* 0x000ea400080010ff */
[----:B--2---:R-:W-:Y:S05]  /*b750*/  @!P0 BRA `(.L_x_39) ;  /* 0xfffffffc00f08947 */ /* 0x004fea000383ffff */
[----:B------:R-:W-:Y:S05]  /*b760*/  BRA `(.L_x_152) ;  /* 0xffffff68001c7947 */ /* 0x000fea000383ffff */
.L_x_43:
[----:B---3--:R-:W-:-:S07]  /*b770*/  MOV R0, UR5 ;  /* 0x0000000500007c02 */ /* 0x008fce0008000f00 */
.L_x_153:
[----:B-1----:R1:W2:Y:S02]  /*b780*/  SYNCS.PHASECHK.TRANS64.TRYWAIT P0, [R0+URZ], R3 ;  /* 0x00000003000075a7 */ /* 0x0022a400080011ff */
[----:B--2---:R-:W-:Y:S05]  /*b790*/  @!P0 NANOSLEEP.SYNCS 0x989680 ;  /* 0x009896800000895d */ /* 0x004fea0003900000 */
[----:B------:R-:W2:Y:S02]  /*b7a0*/  @!P0 SYNCS.PHASECHK.TRANS64 P0, [R0+URZ], R3 ;  /* 0x00000003000085a7 */ /* 0x000ea400080010ff */
[----:B--2---:R-:W-:Y:S05]  /*b7b0*/  @!P0 BRA `(.L_x_153) ;  /* 0xfffffffc00f08947 */ /* 0x004fea000383ffff */
[----:B------:R-:W-:Y:S05]  /*b7c0*/  BRA `(.L_x_154) ;  /* 0xffffff6c008c7947 */ /* 0x000fea000383ffff */
.L_x_44:
[----:B---3--:R-:W-:-:S07]  /*b7d0*/  MOV R0, UR5 ;  /* 0x0000000500007c02 */ /* 0x008fce0008000f00 */
.L_x_155:
[----:B-1----:R1:W2:Y:S02]  /*b7e0*/  SYNCS.PHASECHK.TRANS64.TRYWAIT P0, [R0+URZ], R3 ;  /* 0x00000003000075a7 */ /* 0x0022a400080011ff */
[----:B--2---:R-:W-:Y:S05]  /*b7f0*/  @!P0 NANOSLEEP.SYNCS 0x989680 ;  /* 0x009896800000895d */ /* 0x004fea0003900000 */
[----:B------:R-:W2:Y:S02]  /*b800*/  @!P0 SYNCS.PHASECHK.TRANS64 P0, [R0+URZ], R3 ;  /* 0x00000003000085a7 */ /* 0x000ea400080010ff */
[----:B--2---:R-:W-:Y:S05]  /*b810*/  @!P0 BRA `(.L_x_155) ;  /* 0xfffffffc00f08947 */ /* 0x004fea000383ffff */
[----:B------:R-:W-:Y:S05]  /*b820*/  BRA `(.L_x_156) ;  /* 0xffffff6c00987947 */ /* 0x000fea000383ffff */
.L_x_45:
[----:B---3--:R-:W-:-:S07]  /*b830*/  MOV R0, UR5 ;  /* 0x0000000500007c02 */ /* 0x008fce0008000f00 */
.L_x_157:
[----:B-1----:R1:W2:Y:S02]  /*b840*/  SYNCS.PHASECHK.TRANS64.TRYWAIT P0, [R0+URZ], R3 ;  /* 0x00000003000075a7 */ /* 0x0022a400080011ff */
[----:B--2---:R-:W-:Y:S05]  /*b850*/  @!P0 NANOSLEEP.SYNCS 0x989680 ;  /* 0x009896800000895d */ /* 0x004fea0003900000 */
[----:B------:R-:W2:Y:S02]  /*b860*/  @!P0 SYNCS.PHASECHK.TRANS64 P0, [R0+URZ], R3 ;  /* 0x00000003000085a7 */ /* 0x000ea400080010ff */
[----:B--2---:R-:W-:Y:S05]  /*b870*/  @!P0 BRA `(.L_x_157) ;  /* 0xfffffffc00f08947 */ /* 0x004fea000383ffff */
[----:B------:R-:W-:Y:S05]  /*b880*/  BRA `(.L_x_158) ;  /* 0xffffff6c00a47947 */ /* 0x000fea000383ffff */
.L_x_46:
[----:B---3--:R-:W-:-:S07]  /*b890*/  MOV R0, UR5 ;  /* 0x0000000500007c02 */ /* 0x008fce0008000f00 */
.L_x_159:
[----:B-1----:R1:W2:Y:S02]  /*b8a0*/  SYNCS.PHASECHK.TRANS64.TRYWAIT P0, [R0+URZ], R3 ;  /* 0x00000003000075a7 */ /* 0x0022a400080011ff */
[----:B--2---:R-:W-:Y:S05]  /*b8b0*/  @!P0 NANOSLEEP.SYNCS 0x989680 ;  /* 0x009896800000895d */ /* 0x004fea0003900000 */
[----:B------:R-:W2:Y:S02]  /*b8c0*/  @!P0 SYNCS.PHASECHK.TRANS64 P0, [R0+URZ], R3 ;  /* 0x00000003000085a7 */ /* 0x000ea400080010ff */
[----:B--2---:R-:W-:Y:S05]  /*b8d0*/  @!P0 BRA `(.L_x_159) ;  /* 0xfffffffc00f08947 */ /* 0x004fea000383ffff */
[----:B------:R-:W-:Y:S05]  /*b8e0*/  BRA `(.L_x_160) ;  /* 0xffffff6c00b07947 */ /* 0x000fea000383ffff */
.L_x_49:
[----:B-1----:R1:W2:Y:S02]  /*b8f0*/  SYNCS.PHASECHK.TRANS64.TRYWAIT P0, [R0+URZ+0xe0], R5 ;  /* 0x0000e005000075a7 */ /* 0x0022a400080011ff */
[----:B--2---:R-:W-:Y:S05]  /*b900*/  @!P0 NANOSLEEP.SYNCS 0x989680 ;  /* 0x009896800000895d */ /* 0x004fea0003900000 */
[----:B------:R-:W2:Y:S02]  /*b910*/  @!P0 SYNCS.PHASECHK.TRANS64 P0, [R0+URZ+0xe0], R5 ;  /* 0x0000e005000085a7 */ /* 0x000ea400080010ff */
[----:B--2---:R-:W-:Y:S05]  /*b920*/  @!P0 BRA `(.L_x_49) ;  /* 0xfffffffc00f08947 */ /* 0x004fea000383ffff */
[----:B------:R-:W-:Y:S05]  /*b930*/  BRA `(.L_x_161) ;  /* 0xffffff70000c7947 */ /* 0x000fea000383ffff */
.L_x_50:
[----:B------:R-:W-:-:S07]  /*b940*/  MOV R0, UR5 ;  /* 0x0000000500007c02 */ /* 0x000fce0008000f00 */
.L_x_162:
[----:B-1----:R1:W2:Y:S02]  /*b950*/  SYNCS.PHASECHK.TRANS64.TRYWAIT P0, [R0+URZ+0xb0], R7 ;  /* 0x0000b007000075a7 */ /* 0x0022a400080011ff */
[----:B--2---:R-:W-:Y:S05]  /*b960*/  @!P0 NANOSLEEP.SYNCS 0x989680 ;  /* 0x009896800000895d */ /* 0x004fea0003900000 */
[----:B------:R-:W2:Y:S02]  /*b970*/  @!P0 SYNCS.PHASECHK.TRANS64 P0, [R0+URZ+0xb0], R7 ;  /* 0x0000b007000085a7 */ /* 0x000ea400080010ff */
[----:B--2---:R-:W-:Y:S05]  /*b980*/  @!P0 BRA `(.L_x_162) ;  /* 0xfffffffc00f08947 */ /* 0x004fea000383ffff */
[----:B------:R-:W-:Y:S05]  /*b990*/  BRA `(.L_x_163) ;  /* 0xffffff70001c7947 */ /* 0x000fea000383ffff */
.L_x_51:
[----:B-1----:R1:W2:Y:S02]  /*b9a0*/  SYNCS.PHASECHK.TRANS64.TRYWAIT P1, [R0+URZ+0xa0], R5 ;  /* 0x0000a005000075a7 */ /* 0x0022a400080211ff */
[----:B--2---:R-:W-:Y:S05]  /*b9b0*/  @!P1 NANOSLEEP.SYNCS 0x989680 ;  /* 0x009896800000995d */ /* 0x004fea0003900000 */
[----:B------:R-:W2:Y:S02]  /*b9c0*/  @!P1 SYNCS.PHASECHK.TRANS64 P1, [R0+URZ+0xa0], R5 ;  /* 0x0000a005000095a7 */ /* 0x000ea400080210ff */
[----:B--2---:R-:W-:Y:S05]  /*b9d0*/  @!P1 BRA `(.L_x_51) ;  /* 0xfffffffc00f09947 */ /* 0x004fea000383ffff */
[----:B------:R-:W-:Y:S05]  /*b9e0*/  BRA `(.L_x_164) ;  /* 0xffffff70004c7947 */ /* 0x000fea000383ffff */
.L_x_54:
[----:B------:R-:W-:-:S07]  /*b9f0*/  MOV R0, UR5 ;  /* 0x0000000500007c02 */ /* 0x000fce0008000f00 */
.L_x_165:
[----:B-1----:R1:W2:Y:S02]  /*ba00*/  SYNCS.PHASECHK.TRANS64.TRYWAIT P0, [R0+URZ+0xb0], R3 ;  /* 0x0000b003000075a7 */ /* 0x0022a400080011ff */
[----:B--2---:R-:W-:Y:S05]  /*ba10*/  @!P0 NANOSLEEP.SYNCS 0x989680 ;  /* 0x009896800000895d */ /* 0x004fea0003900000 */
[----:B------:R-:W2:Y:S02]  /*ba20*/  @!P0 SYNCS.PHASECHK.TRANS64 P0, [R0+URZ+0xb0], R3 ;  /* 0x0000b003000085a7 */ /* 0x000ea400080010ff */
[----:B--2---:R-:W-:Y:S05]  /*ba30*/  @!P0 BRA `(.L_x_165) ;  /* 0xfffffffc00f08947 */ /* 0x004fea000383ffff */
[----:B------:R-:W-:Y:S05]  /*ba40*/  BRA `(.L_x_53) ;  /* 0xffffff7000a07947 */ /* 0x000fea000383ffff */
.L_x_63:
[----:B-1----:R-:W-:-:S04]  /*ba50*/  MOV R0, UR6 ;  /* 0x0000000600007c02 */ /* 0x002fc80008000f00 */
[----:B------:R1:W2:Y:S03]  /*ba60*/  SYNCS.PHASECHK.TRANS64.TRYWAIT P0, [R0+URZ+0x8], R5 ;  /* 0x00000805000075a7 */ /* 0x0002a600080011ff */
[----:B--2---:R-:W-:Y:S05]  /*ba70*/  @!P0 NANOSLEEP.SYNCS 0x989680 ;  /* 0x009896800000895d */ /* 0x004fea0003900000 */
[----:B------:R-:W2:Y:S02]  /*ba80*/  @!P0 SYNCS.PHASECHK.TRANS64 P0, [R0+URZ+0x8], R5 ;  /* 0x00000805000085a7 */ /* 0x000ea400080010ff */
[----:B--2---:R-:W-:Y:S05]  /*ba90*/  @!P0 BRA `(.L_x_63) ;  /* 0xfffffffc00ec8947 */ /* 0x004fea000383ffff */
[----:B------:R-:W-:Y:S05]  /*baa0*/  BRA `(.L_x_62) ;  /* 0xffffff7400547947 */ /* 0x000fea000383ffff */
.L_x_65:
[----:B------:R-:W-:Y:S01]  /*bab0*/  BSSY B0, `(.L_x_166) ;  /* 0x0000006000007945 */ /* 0x000fe20003800000 */
[----:B------:R-:W-:-:S07]  /*bac0*/  MOV R15, 0xffffffff ;  /* 0xffffffff000f7802 */ /* 0x000fce0000000f00 */
[----:B-1---5:R-:W-:Y:S05]  /*bad0*/  WARPSYNC.COLLECTIVE R15, `(.L_x_167) ;  /* 0x000000000f0c7348 */ /* 0x022fea0003c00000 */
[----:B------:R-:W-:Y:S02]  /*bae0*/  ELECT P6, UR79, PT ;  /* 0x00000000004f782f */ /* 0x000fe400038c0000 */
[----:B------:R-:W-:Y:S01]  /*baf0*/  MOV R14, UR79 ;  /* 0x0000004f000e7c02 */ /* 0x000fe20008000f00 */
[----:B-1---5:R-:W-:Y:S10]  /*bb00*/  ENDCOLLECTIVE ;  /* 0x000000000000791b */ /* 0x022ff40003800000 */
.L_x_167:
[----:B------:R-:W-:Y:S05]  /*bb10*/  BSYNC B0 ;  /* 0x0000000000007941 */ /* 0x000fea0003800000 */
.L_x_166:
[----:B------:R-:W-:Y:S05]  /*bb20*/  BRA `(.L_x_168) ;  /* 0xffffff7400847947 */ /* 0x000fea000383ffff */
.L_x_67:
[----:B-1----:R-:W-:-:S04]  /*bb30*/  MOV R0, UR6 ;  /* 0x0000000600007c02 */ /* 0x002fc80008000f00 */
[----:B------:R1:W2:Y:S03]  /*bb40*/  SYNCS.PHASECHK.TRANS64.TRYWAIT P0, [R0+URZ+0x8], R3 ;  /* 0x00000803000075a7 */ /* 0x0002a600080011ff */
[----:B--2---:R-:W-:Y:S05]  /*bb50*/  @!P0 NANOSLEEP.SYNCS 0x989680 ;  /* 0x009896800000895d */ /* 0x004fea0003900000 */
[----:B------:R-:W2:Y:S02]  /*bb60*/  @!P0 SYNCS.PHASECHK.TRANS64 P0, [R0+URZ+0x8], R3 ;  /* 0x00000803000085a7 */ /* 0x000ea400080010ff */
[----:B--2---:R-:W-:Y:S05]  /*bb70*/  @!P0 BRA `(.L_x_67) ;  /* 0xfffffffc00ec8947 */ /* 0x004fea000383ffff */
[----:B------:R-:W-:Y:S05]  /*bb80*/  BRA `(.L_x_66) ;  /* 0xffffff7400887947 */ /* 0x000fea000383ffff */
.L_x_68:
[----:B-1----:R1:W2:Y:S02]  /*bb90*/  SYNCS.PHASECHK.TRANS64.TRYWAIT P0, [R0+URZ+0xa0], R5 ;  /* 0x0000a005000075a7 */ /* 0x0022a400080011ff */
[----:B--2---:R-:W-:Y:S05]  /*bba0*/  @!P0 NANOSLEEP.SYNCS 0x989680 ;  /* 0x009896800000895d */ /* 0x004fea0003900000 */
[----:B------:R-:W2:Y:S02]  /*bbb0*/  @!P0 SYNCS.PHASECHK.TRANS64 P0, [R0+URZ+0xa0], R5 ;  /* 0x0000a005000085a7 */ /* 0x000ea400080010ff */
[----:B--2---:R-:W-:Y:S05]  /*bbc0*/  @!P0 BRA `(.L_x_68) ;  /* 0xfffffffc00f08947 */ /* 0x004fea000383ffff */
[----:B------:R-:W-:Y:S05]  /*bbd0*/  BRA `(.L_x_169) ;  /* 0xffffff7800747947 */ /* 0x000fea000383ffff */
.L_x_70:
[----:B------:R-:W-:-:S07]  /*bbe0*/  MOV R0, UR9 ;  /* 0x0000000900007c02 */ /* 0x000fce0008000f00 */
.L_x_170:
[----:B-1----:R1:W2:Y:S02]  /*bbf0*/  SYNCS.PHASECHK.TRANS64.TRYWAIT P0, [R0+URZ+0xd0], R5 ;  /* 0x0000d005000075a7 */ /* 0x0022a400080011ff */
[----:B--2---:R-:W-:Y:S05]  /*bc00*/  @!P0 NANOSLEEP.SYNCS 0x989680 ;  /* 0x009896800000895d */ /* 0x004fea0003900000 */
[----:B------:R-:W2:Y:S02]  /*bc10*/  @!P0 SYNCS.PHASECHK.TRANS64 P0, [R0+URZ+0xd0], R5 ;  /* 0x0000d005000085a7 */ /* 0x000ea400080010ff */
[----:B--2---:R-:W-:Y:S05]  /*bc20*/  @!P0 BRA `(.L_x_170) ;  /* 0xfffffffc00f08947 */ /* 0x004fea000383ffff */
[----:B------:R-:W-:Y:S05]  /*bc30*/  BRA `(.L_x_171) ;  /* 0xffffff7800c07947 */ /* 0x000fea000383ffff */
.L_x_73:
[----:B------:R-:W-:Y:S07]  /*bc40*/  MOV R0, UR8 ;  /* 0x0000000800007c02 */ /* 0x000fee0008000f00 */
.L_x_172:
[----:B-1----:R1:W2:Y:S02]  /*bc50*/  SYNCS.PHASECHK.TRANS64.TRYWAIT P0, [R0+URZ], R5 ;  /* 0x00000005000075a7 */ /* 0x0022a400080011ff */
[----:B--2---:R-:W-:Y:S05]  /*bc60*/  @!P0 NANOSLEEP.SYNCS 0x989680 ;  /* 0x009896800000895d */ /* 0x004fea0003900000 */
[----:B------:R-:W2:Y:S02]  /*bc70*/  @!P0 SYNCS.PHASECHK.TRANS64 P0, [R0+URZ], R5 ;  /* 0x00000005000085a7 */ /* 0x000ea400080010ff */
[----:B--2---:R-:W-:Y:S05]  /*bc80*/  @!P0 BRA `(.L_x_172) ;  /* 0xfffffffc00f08947 */ /* 0x004fea000383ffff */
[----:B------:R-:W-:Y:S05]  /*bc90*/  BRA `(.L_x_72) ;  /* 0xffffff7800d47947 */ /* 0x000fea000383ffff */
.L_x_77:
[----:B-1----:R-:W-:-:S07]  /*bca0*/  MOV R0, UR5 ;  /* 0x0000000500007c02 */ /* 0x002fce0008000f00 */
.L_x_173:
[----:B-1----:R1:W2:Y:S02]  /*bcb0*/  SYNCS.PHASECHK.TRANS64.TRYWAIT P0, [R0+URZ], R3 ;  /* 0x00000003000075a7 */ /* 0x0022a400080011ff */
[----:B--2---:R-:W-:Y:S05]  /*bcc0*/  @!P0 NANOSLEEP.SYNCS 0x989680 ;  /* 0x009896800000895d */ /* 0x004fea0003900000 */
[----:B------:R-:W2:Y:S02]  /*bcd0*/  @!P0 SYNCS.PHASECHK.TRANS64 P0, [R0+URZ], R3 ;  /* 0x00000003000085a7 */ /* 0x000ea400080010ff */
[----:B--2---:R-:W-:Y:S05]  /*bce0*/  @!P0 BRA `(.L_x_173) ;  /* 0xfffffffc00f08947 */ /* 0x004fea000383ffff */
[----:B------:R-:W-:Y:S05]  /*bcf0*/  BRA `(.L_x_174) ;  /* 0xffffff7c00c87947 */ /* 0x000fea000383ffff */
.L_x_80:
[----:B------:R-:W-:-:S07]  /*bd00*/  MOV R0, UR7 ;  /* 0x0000000700007c02 */ /* 0x000fce0008000f00 */
.L_x_175:
[----:B-1----:R1:W2:Y:S02]  /*bd10*/  SYNCS.PHASECHK.TRANS64.TRYWAIT P1, [R0+URZ+0x100], R3 ;  /* 0x00010003000075a7 */ /* 0x0022a400080211ff */
[----:B--2---:R-:W-:Y:S05]  /*bd20*/  @!P1 NANOSLEEP.SYNCS 0x989680 ;  /* 0x009896800000995d */ /* 0x004fea0003900000 */
[----:B------:R-:W2:Y:S02]  /*bd30*/  @!P1 SYNCS.PHASECHK.TRANS64 P1, [R0+URZ+0x100], R3 ;  /* 0x00010003000095a7 */ /* 0x000ea400080210ff */
[----:B--2---:R-:W-:Y:S05]  /*bd40*/  @!P1 BRA `(.L_x_175) ;  /* 0xfffffffc00f09947 */ /* 0x004fea000383ffff */
[----:B------:R-:W-:Y:S05]  /*bd50*/  BRA `(.L_x_176) ;  /* 0xffffff8000147947 */ /* 0x000fea000383ffff */
.L_x_85:
[----:B--2---:R2:W4:Y:S02]  /*bd60*/  SYNCS.PHASECHK.TRANS64.TRYWAIT P0, [R0+URZ+0xa0], R3 ;  /* 0x0000a003000075a7 */ /* 0x00452400080011ff */
[----:B----4-:R-:W-:Y:S05]  /*bd70*/  @!P0 NANOSLEEP.SYNCS 0x989680 ;  /* 0x009896800000895d */ /* 0x010fea0003900000 */
[----:B------:R-:W4:Y:S02]  /*bd80*/  @!P0 SYNCS.PHASECHK.TRANS64 P0, [R0+URZ+0xa0], R3 ;  /* 0x0000a003000085a7 */ /* 0x000f2400080010ff */
[----:B----4-:R-:W-:Y:S05]  /*bd90*/  @!P0 BRA `(.L_x_85) ;  /* 0xfffffffc00f08947 */ /* 0x010fea000383ffff */
[----:B------:R-:W-:Y:S05]  /*bda0*/  BRA `(.L_x_177) ;  /* 0xffffff8400287947 */ /* 0x000fea000383ffff */
.L_x_88:
[----:B------:R-:W-:Y:S07]  /*bdb0*/  MOV R0, UR6 ;  /* 0x0000000600007c02 */ /* 0x000fee0008000f00 */
.L_x_178:
[----:B--2---:R2:W4:Y:S02]  /*bdc0*/  SYNCS.PHASECHK.TRANS64.TRYWAIT P0, [R0+URZ+0x98], R3 ;  /* 0x00009803000075a7 */ /* 0x00452400080011ff */
[----:B----4-:R-:W-:Y:S05]  /*bdd0*/  @!P0 NANOSLEEP.SYNCS 0x989680 ;  /* 0x009896800000895d */ /* 0x010fea0003900000 */
[----:B------:R-:W4:Y:S02]  /*bde0*/  @!P0 SYNCS.PHASECHK.TRANS64 P0, [R0+URZ+0x98], R3 ;  /* 0x00009803000085a7 */ /* 0x000f2400080010ff */
[----:B----4-:R-:W-:Y:S05]  /*bdf0*/  @!P0 BRA `(.L_x_178) ;  /* 0xfffffffc00f08947 */ /* 0x010fea000383ffff */
[----:B------:R-:W-:Y:S05]  /*be00*/  BRA `(.L_x_87) ;  /* 0xffffff8800087947 */ /* 0x000fea000383ffff */
.L_x_91:
[----:B------:R-:W-:Y:S07]  /*be10*/  MOV R0, UR6 ;  /* 0x0000000600007c02 */ /* 0x000fee0008000f00 */
.L_x_179:
[----:B-1----:R1:W2:Y:S02]  /*be20*/  SYNCS.PHASECHK.TRANS64.TRYWAIT P0, [R0+URZ+0x70], R11 ;  /* 0x0000700b000075a7 */ /* 0x0022a400080011ff */
[----:B--2---:R-:W-:Y:S05]  /*be30*/  @!P0 NANOSLEEP.SYNCS 0x989680 ;  /* 0x009896800000895d */ /* 0x004fea0003900000 */
[----:B------:R-:W2:Y:S02]  /*be40*/  @!P0 SYNCS.PHASECHK.TRANS64 P0, [R0+URZ+0x70], R11 ;  /* 0x0000700b000085a7 */ /* 0x000ea400080010ff */
[----:B--2---:R-:W-:Y:S05]  /*be50*/  @!P0 BRA `(.L_x_179) ;  /* 0xfffffffc00f08947 */ /* 0x004fea000383ffff */
[----:B------:R-:W-:Y:S05]  /*be60*/  BRA `(.L_x_180) ;  /* 0xffffff8800807947 */ /* 0x000fea000383ffff */
.L_x_92:
[----:B------:R-:W-:Y:S07]  /*be70*/  MOV R0, UR6 ;  /* 0x0000000600007c02 */ /* 0x000fee0008000f00 */
.L_x_181:
[----:B-1----:R1:W2:Y:S02]  /*be80*/  SYNCS.PHASECHK.TRANS64.TRYWAIT P0, [R0+URZ+0x78], R11 ;  /* 0x0000780b000075a7 */ /* 0x0022a400080011ff */
[----:B--2---:R-:W-:Y:S05]  /*be90*/  @!P0 NANOSLEEP.SYNCS 0x989680 ;  /* 0x009896800000895d */ /* 0x004fea0003900000 */
[----:B------:R-:W2:Y:S02]  /*bea0*/  @!P0 SYNCS.PHASECHK.TRANS64 P0, [R0+URZ+0x78], R11 ;  /* 0x0000780b000085a7 */ /* 0x000ea400080010ff */
[----:B--2---:R-:W-:Y:S05]  /*beb0*/  @!P0 BRA `(.L_x_181) ;  /* 0xfffffffc00f08947 */ /* 0x004fea000383ffff */
[----:B------:R-:W-:Y:S05]  /*bec0*/  BRA `(.L_x_182) ;  /* 0xffffff8800bc7947 */ /* 0x000fea000383ffff */
.L_x_93:
[----:B------:R-:W-:Y:S07]  /*bed0*/  MOV R0, UR6 ;  /* 0x0000000600007c02 */ /* 0x000fee0008000f00 */
.L_x_183:
[----:B-1----:R1:W2:Y:S02]  /*bee0*/  SYNCS.PHASECHK.TRANS64.TRYWAIT P0, [R0+URZ+0x80], R11 ;  /* 0x0000800b000075a7 */ /* 0x0022a400080011ff */
[----:B--2---:R-:W-:Y:S05]  /*bef0*/  @!P0 NANOSLEEP.SYNCS 0x989680 ;  /* 0x009896800000895d */ /* 0x004fea0003900000 */
[----:B------:R-:W2:Y:S02]  /*bf00*/  @!P0 SYNCS.PHASECHK.TRANS64 P0, [R0+URZ+0x80], R11 ;  /* 0x0000800b000085a7 */ /* 0x000ea400080010ff */
[----:B--2---:R-:W-:Y:S05]  /*bf10*/  @!P0 BRA `(.L_x_183) ;  /* 0xfffffffc00f08947 */ /* 0x004fea000383ffff */
[----:B------:R-:W-:Y:S05]  /*bf20*/  BRA `(.L_x_184) ;  /* 0xffffff8c00047947 */ /* 0x000fea000383ffff */
.L_x_94:
[----:B------:R-:W-:Y:S07]  /*bf30*/  MOV R0, UR6 ;  /* 0x0000000600007c02 */ /* 0x000fee0008000f00 */
.L_x_185:
[----:B-1----:R1:W2:Y:S02]  /*bf40*/  SYNCS.PHASECHK.TRANS64.TRYWAIT P0, [R0+URZ+0x88], R11 ;  /* 0x0000880b000075a7 */ /* 0x0022a400080011ff */
[----:B--2---:R-:W-:Y:S05]  /*bf50*/  @!P0 NANOSLEEP.SYNCS 0x989680 ;  /* 0x009896800000895d */ /* 0x004fea0003900000 */
[----:B------:R-:W2:Y:S02]  /*bf60*/  @!P0 SYNCS.PHASECHK.TRANS64 P0, [R0+URZ+0x88], R11 ;  /* 0x0000880b000085a7 */ /* 0x000ea400080010ff */
[----:B--2---:R-:W-:Y:S05]  /*bf70*/  @!P0 BRA `(.L_x_185) ;  /* 0xfffffffc00f08947 */ /* 0x004fea000383ffff */
[----:B------:R-:W-:Y:S05]  /*bf80*/  BRA `(.L_x_186) ;  /* 0xffffff8c008c7947 */ /* 0x000fea000383ffff */
.L_x_96:
[----:B------:R-:W-:-:S07]  /*bf90*/  MOV R0, UR6 ;  /* 0x0000000600007c02 */ /* 0x000fce0008000f00 */
.L_x_187:
[----:B-1----:R1:W4:Y:S02]  /*bfa0*/  SYNCS.PHASECHK.TRANS64.TRYWAIT P0, [R0+URZ+0x70], R3 ;  /* 0x00007003000075a7 */ /* 0x00232400080011ff */
[----:B----4-:R-:W-:Y:S05]  /*bfb0*/  @!P0 NANOSLEEP.SYNCS 0x989680 ;  /* 0x009896800000895d */ /* 0x010fea0003900000 */
[----:B------:R-:W4:Y:S02]  /*bfc0*/  @!P0 SYNCS.PHASECHK.TRANS64 P0, [R0+URZ+0x70], R3 ;  /* 0x00007003000085a7 */ /* 0x000f2400080010ff */
[----:B----4-:R-:W-:Y:S05]  /*bfd0*/  @!P0 BRA `(.L_x_187) ;  /* 0xfffffffc00f08947 */ /* 0x010fea000383ffff */
[----:B------:R-:W-:Y:S05]  /*bfe0*/  BRA `(.L_x_188) ;  /* 0xffffff8c00fc7947 */ /* 0x000fea000383ffff */
.L_x_97:
[----:B-1----:R-:W-:-:S07]  /*bff0*/  MOV R0, UR6 ;  /* 0x0000000600007c02 */ /* 0x002fce0008000f00 */
.L_x_189:
[----:B-1----:R1:W4:Y:S02]  /*c000*/  SYNCS.PHASECHK.TRANS64.TRYWAIT P0, [R0+URZ+0x78], R3 ;  /* 0x00007803000075a7 */ /* 0x00232400080011ff */
[----:B----4-:R-:W-:Y:S05]  /*c010*/  @!P0 NANOSLEEP.SYNCS 0x989680 ;  /* 0x009896800000895d */ /* 0x010fea0003900000 */
[----:B------:R-:W4:Y:S02]  /*c020*/  @!P0 SYNCS.PHASECHK.TRANS64 P0, [R0+URZ+0x78], R3 ;  /* 0x00007803000085a7 */ /* 0x000f2400080010ff */
[----:B----4-:R-:W-:Y:S05]  /*c030*/  @!P0 BRA `(.L_x_189) ;  /* 0xfffffffc00f08947 */ /* 0x010fea000383ffff */
[----:B------:R-:W-:Y:S05]  /*c040*/  BRA `(.L_x_190) ;  /* 0xffffff8c00ec7947 */ /* 0x000fea000383ffff */
.L_x_98:
[----:B-1----:R-:W-:-:S07]  /*c050*/  MOV R0, UR6 ;  /* 0x0000000600007c02 */ /* 0x002fce0008000f00 */
.L_x_191:
[----:B-1----:R1:W4:Y:S02]  /*c060*/  SYNCS.PHASECHK.TRANS64.TRYWAIT P0, [R0+URZ+0x80], R3 ;  /* 0x00008003000075a7 */ /* 0x00232400080011ff */
[----:B----4-:R-:W-:Y:S05]  /*c070*/  @!P0 NANOSLEEP.SYNCS 0x989680 ;  /* 0x009896800000895d */ /* 0x010fea0003900000 */
[----:B------:R-:W4:Y:S02]  /*c080*/  @!P0 SYNCS.PHASECHK.TRANS64 P0, [R0+URZ+0x80], R3 ;  /* 0x00008003000085a7 */ /* 0x000f2400080010ff */
[----:B----4-:R-:W-:Y:S05]  /*c090*/  @!P0 BRA `(.L_x_191) ;  /* 0xfffffffc00f08947 */ /* 0x010fea000383ffff */
[----:B------:R-:W-:Y:S05]  /*c0a0*/  BRA `(.L_x_192) ;  /* 0xffffff8c00dc7947 */ /* 0x000fea000383ffff */
.L_x_100:
[----:B--2---:R2:W3:Y:S02]  /*c0b0*/  SYNCS.PHASECHK.TRANS64.TRYWAIT P0, [R0+URZ+0xa0], R3 ;  /* 0x0000a003000075a7 */ /* 0x0044e400080011ff */
[----:B---3--:R-:W-:Y:S05]  /*c0c0*/  @!P0 NANOSLEEP.SYNCS 0x989680 ;  /* 0x009896800000895d */ /* 0x008fea0003900000 */
[----:B------:R-:W3:Y:S02]  /*c0d0*/  @!P0 SYNCS.PHASECHK.TRANS64 P0, [R0+URZ+0xa0], R3 ;  /* 0x0000a003000085a7 */ /* 0x000ee400080010ff */
[----:B---3--:R-:W-:Y:S05]  /*c0e0*/  @!P0 BRA `(.L_x_100) ;  /* 0xfffffffc00f08947 */ /* 0x008fea000383ffff */
[----:B------:R-:W-:Y:S05]  /*c0f0*/  BRA `(.L_x_193) ;  /* 0xffffff9000c07947 */ /* 0x000fea000383ffff */
.L_x_112:
[----:B-1----:R-:W-:Y:S04]  /*c100*/  MOV R0, UR41 ;  /* 0x0000002900007c02 */ /* 0x002fe80008000f00 */
[----:B------:R1:W2:Y:S03]  /*c110*/  SYNCS.PHASECHK.TRANS64.TRYWAIT P1, [R0+URZ+0x50], R5 ;  /* 0x00005005000075a7 */ /* 0x0002a600080211ff */
[----:B--2---:R-:W-:Y:S05]  /*c120*/  @!P1 NANOSLEEP.SYNCS 0x989680 ;  /* 0x009896800000995d */ /* 0x004fea0003900000 */
[----:B------:R-:W2:Y:S02]  /*c130*/  @!P1 SYNCS.PHASECHK.TRANS64 P1, [R0+URZ+0x50], R5 ;  /* 0x00005005000095a7 */ /* 0x000ea400080210ff */
[----:B--2---:R-:W-:Y:S05]  /*c140*/  @!P1 BRA `(.L_x_112) ;  /* 0xfffffffc00ec9947 */ /* 0x004fea000383ffff */
[----:B------:R-:W-:Y:S05]  /*c150*/  BRA `(.L_x_111) ;  /* 0xffffffa000907947 */ /* 0x000fea000383ffff */
.L_x_114:
[----:B-1----:R1:W4:Y:S02]  /*c160*/  SYNCS.PHASECHK.TRANS64.TRYWAIT P0, [R220+URZ+0xc0], R3 ;  /* 0x0000c003dc0075a7 */ /* 0x00232400080011ff */
[----:B----4-:R-:W-:Y:S05]  /*c170*/  @!P0 NANOSLEEP.SYNCS 0x989680 ;  /* 0x009896800000895d */ /* 0x010fea0003900000 */
[----:B------:R-:W4:Y:S02]  /*c180*/  @!P0 SYNCS.PHASECHK.TRANS64 P0, [R220+URZ+0xc0], R3 ;  /* 0x0000c003dc0085a7 */ /* 0x000f2400080010ff */
[----:B----4-:R-:W-:Y:S05]  /*c190*/  @!P0 BRA `(.L_x_114) ;  /* 0xfffffffc00f08947 */ /* 0x010fea000383ffff */
[----:B------:R-:W-:Y:S05]  /*c1a0*/  BRA `(.L_x_113) ;  /* 0xffffffa000c87947 */ /* 0x000fea000383ffff */
.L_x_123:
[----:B---3--:R3:W4:Y:S02]  /*c1b0*/  SYNCS.PHASECHK.TRANS64.TRYWAIT P0, [R3+URZ+0x50], R0 ;  /* 0x00005000030075a7 */ /* 0x00872400080011ff */
[----:B----4-:R-:W-:Y:S05]  /*c1c0*/  @!P0 NANOSLEEP.SYNCS 0x989680 ;  /* 0x009896800000895d */ /* 0x010fea0003900000 */
[----:B------:R-:W4:Y:S02]  /*c1d0*/  @!P0 SYNCS.PHASECHK.TRANS64 P0, [R3+URZ+0x50], R0 ;  /* 0x00005000030085a7 */ /* 0x000f2400080010ff */
[----:B----4-:R-:W-:Y:S05]  /*c1e0*/  @!P0 BRA `(.L_x_123) ;  /* 0xfffffffc00f08947 */ /* 0x010fea000383ffff */
[----:B------:R-:W-:Y:S05]  /*c1f0*/  BRA `(.L_x_122) ;  /* 0xffffffb400747947 */ /* 0x000fea000383ffff */
.L_x_131:
[----:B---3--:R3:W4:Y:S02]  /*c200*/  SYNCS.PHASECHK.TRANS64.TRYWAIT P0, [R0+URZ+0x50], R7 ;  /* 0x00005007000075a7 */ /* 0x00872400080011ff */
[----:B----4-:R-:W-:Y:S05]  /*c210*/  @!P0 NANOSLEEP.SYNCS 0x989680 ;  /* 0x009896800000895d */ /* 0x010fea0003900000 */
[----:B------:R-:W4:Y:S02]  /*c220*/  @!P0 SYNCS.PHASECHK.TRANS64 P0, [R0+URZ+0x50], R7 ;  /* 0x00005007000085a7 */ /* 0x000f2400080010ff */
[----:B----4-:R-:W-:Y:S05]  /*c230*/  @!P0 BRA `(.L_x_131) ;  /* 0xfffffffc00f08947 */ /* 0x010fea000383ffff */
[----:B------:R-:W-:Y:S05]  /*c240*/  BRA `(.L_x_130) ;  /* 0xffffffc800687947 */ /* 0x000fea000383ffff */
.L_x_139:
[----:B---3--:R3:W4:Y:S02]  /*c250*/  SYNCS.PHASECHK.TRANS64.TRYWAIT P0, [R3+URZ+0x50], R0 ;  /* 0x00005000030075a7 */ /* 0x00872400080011ff */
[----:B----4-:R-:W-:Y:S05]  /*c260*/  @!P0 NANOSLEEP.SYNCS 0x989680 ;  /* 0x009896800000895d */ /* 0x010fea0003900000 */
[----:B------:R-:W4:Y:S02]  /*c270*/  @!P0 SYNCS.PHASECHK.TRANS64 P0, [R3+URZ+0x50], R0 ;  /* 0x00005000030085a7 */ /* 0x000f2400080010ff */
[----:B----4-:R-:W-:Y:S05]  /*c280*/  @!P0 BRA `(.L_x_139) ;  /* 0xfffffffc00f08947 */ /* 0x010fea000383ffff */
[----:B------:R-:W-:Y:S05]  /*c290*/  BRA `(.L_x_138) ;  /* 0xffffffdc005c7947 */ /* 0x000fea000383ffff */
        .weak           $__internal_0_$__cuda_sm10x_tcgen05_guardrail_trap_col_being_dealloced_not_returned_by_alloc
        .type           $__internal_0_$__cuda_sm10x_tcgen05_guardrail_trap_col_being_dealloced_not_returned_by_alloc,@function
        .size           $__internal_0_$__cuda_sm10x_tcgen05_guardrail_trap_col_being_dealloced_not_returned_by_alloc,($__internal_1_$__cuda_sm10x_tcgen05_guardrail_trap_phase_invalid_during_alloc - $__internal_0_$__cuda_sm10x_tcgen05_guardrail_trap_col_being_dealloced_not_returned_by_alloc)
$__internal_0_$__cuda_sm10x_tcgen05_guardrail_trap_col_being_dealloced_not_returned_by_alloc:
[----:B------:R-:W-:Y:S05]  /*c2a0*/  BPT.TRAP 0x1 ;  /* 0x000000040000795c */ /* 0x000fea0000300000 */
[----:B------:R-:W-:-:S04]  /*c2b0*/  HFMA2 R3, -RZ, RZ, 0, 0 ;  /* 0x00000000ff037431 */ /* 0x000fc800000001ff */
[----:B------:R-:W-:Y:S05]  /*c2c0*/  RET.REL.NODEC R2 `(_ZN7cutlass13device_kernelINS_4gemm6kernel13GemmUniversalIN4cute5tupleIJiiiiEEENS1_10collective13CollectiveMmaINS1_35MainloopSm100TmaUmmaWarpSpecializedILi5ELi2ELi2ENS5_IJNS4_1CILi2EEENSA_ILi1EEESC_EEEEENS5_IJNSA_ILi256EEESF_NSA_ILi64EEEEEENS_10bfloat16_tENS5_IJlSC_lEEESI_SJ_NS4_8TiledMMAINS4_8MMA_AtomIJNS4_26SM100_MMA_F16BF16_2x1SM_SSISI_SI_fLi256ELi256ELNS4_4UMMA5MajorE0ELSO_0ELNSN_7ScaleInE0ELSP_0EEEEEENS4_6LayoutINS5_IJSC_SC_SC_EEENS5_IJNSA_ILi0EEESU_SU_EEEEENS5_IJNS4_10UnderscoreESX_SX_EEEEENS4_18SM100_TMA_2SM_LOADENS4_14ComposedLayoutINS4_7SwizzleILi3ELi4ELi3EEENS4_18smem_ptr_flag_bitsILi16EEENSS_INS5_IJNSA_ILi8EEESG_EEENS5_IJSG_SC_EEEEEEEvNS4_8identityES10_S1A_vS1B_EENS_8epilogue10collective18CollectiveEpilogueINS1D_23Sm100TmaWarpSpecializedILi4ELi2ELi64ELb1ELb0EEEJNS5_IJNSA_ILi128EEESF_SG_EEENS5_IJNSS_IS1I_SC_EENSS_ISG_SC_EEEEESI_SJ_SI_SJ_NS1D_6fusion15FusionCallbacksIS1H_NS1N_17LinCombPerRowBiasISI_fSI_SI_fLi8ELNS_15FloatRoundStyleE2EEES1J_S1M_JEEENS4_5SM1004TMEM4LOAD26SM100_TMEM_LOAD_32dp32b64xENS4_13SM90_TMA_LOADES1A_NS4_39AutoVectorizingCopyWithAssumedAlignmentILi128EEENS4_14SM90_TMA_STOREES1A_S1Z_S1Z_EEEvvEEEEvNT_6ParamsE) ;  /* 0xffffff3c024c7950 */ /* 0x000fea0003c3ffff */
        .weak           $__internal_1_$__cuda_sm10x_tcgen05_guardrail_trap_phase_invalid_during_alloc
        .type           $__internal_1_$__cuda_sm10x_tcgen05_guardrail_trap_phase_invalid_during_alloc,@function
        .size           $__internal_1_$__cuda_sm10x_tcgen05_guardrail_trap_phase_invalid_during_alloc,($__internal_2_$__cuda_sm10x_tcgen05_guardrail_trap_unallocated_columns_being_dealloced - $__internal_1_$__cuda_sm10x_tcgen05_guardrail_trap_phase_invalid_during_alloc)
$__internal_1_$__cuda_sm10x_tcgen05_guardrail_trap_phase_invalid_during_alloc:
[----:B------:R-:W-:Y:S05]  /*c2d0*/  BPT.TRAP 0x1 ;  /* 0x000000040000795c */ /* 0x000fea0000300000 */
[----:B------:R-:W-:-:S04]  /*c2e0*/  MOV R3, 0x0 ;  /* 0x0000000000037802 */ /* 0x000fc80000000f00 */
[----:B------:R-:W-:Y:S05]  /*c2f0*/  RET.REL.NODEC R2 `(_ZN7cutlass13device_kernelINS_4gemm6kernel13GemmUniversalIN4cute5tupleIJiiiiEEENS1_10collective13CollectiveMmaINS1_35MainloopSm100TmaUmmaWarpSpecializedILi5ELi2ELi2ENS5_IJNS4_1CILi2EEENSA_ILi1EEESC_EEEEENS5_IJNSA_ILi256EEESF_NSA_ILi64EEEEEENS_10bfloat16_tENS5_IJlSC_lEEESI_SJ_NS4_8TiledMMAINS4_8MMA_AtomIJNS4_26SM100_MMA_F16BF16_2x1SM_SSISI_SI_fLi256ELi256ELNS4_4UMMA5MajorE0ELSO_0ELNSN_7ScaleInE0ELSP_0EEEEEENS4_6LayoutINS5_IJSC_SC_SC_EEENS5_IJNSA_ILi0EEESU_SU_EEEEENS5_IJNS4_10UnderscoreESX_SX_EEEEENS4_18SM100_TMA_2SM_LOADENS4_14ComposedLayoutINS4_7SwizzleILi3ELi4ELi3EEENS4_18smem_ptr_flag_bitsILi16EEENSS_INS5_IJNSA_ILi8EEESG_EEENS5_IJSG_SC_EEEEEEEvNS4_8identityES10_S1A_vS1B_EENS_8epilogue10collective18CollectiveEpilogueINS1D_23Sm100TmaWarpSpecializedILi4ELi2ELi64ELb1ELb0EEEJNS5_IJNSA_ILi128EEESF_SG_EEENS5_IJNSS_IS1I_SC_EENSS_ISG_SC_EEEEESI_SJ_SI_SJ_NS1D_6fusion15FusionCallbacksIS1H_NS1N_17LinCombPerRowBiasISI_fSI_SI_fLi8ELNS_15FloatRoundStyleE2EEES1J_S1M_JEEENS4_5SM1004TMEM4LOAD26SM100_TMEM_LOAD_32dp32b64xENS4_13SM90_TMA_LOADES1A_NS4_39AutoVectorizingCopyWithAssumedAlignmentILi128EEENS4_14SM90_TMA_STOREES1A_S1Z_S1Z_EEEvvEEEEvNT_6ParamsE) ;  /* 0xffffff3c02407950 */ /* 0x000fea0003c3ffff */
        .weak           $__internal_2_$__cuda_sm10x_tcgen05_guardrail_trap_unallocated_columns_being_dealloced
        .type           $__internal_2_$__cuda_sm10x_tcgen05_guardrail_trap_unallocated_columns_being_dealloced,@function
        .size           $__internal_2_$__cuda_sm10x_tcgen05_guardrail_trap_unallocated_columns_being_dealloced,(.L_x_195 - $__internal_2_$__cuda_sm10x_tcgen05_guardrail_trap_unallocated_columns_being_dealloced)
$__internal_2_$__cuda_sm10x_tcgen05_guardrail_trap_unallocated_columns_being_dealloced:
[----:B------:R-:W-:Y:S05]  /*c300*/  BPT.TRAP 0x1 ;  /* 0x000000040000795c */ /* 0x000fea0000300000 */
[----:B------:R-:W-:-:S04]  /*c310*/  HFMA2 R3, -RZ, RZ, 0, 0 ;  /* 0x00000000ff037431 */ /* 0x000fc800000001ff */
[----:B------:R-:W-:Y:S05]  /*c320*/  RET.REL.NODEC R2 `(_ZN7cutlass13device_kernelINS_4gemm6kernel13GemmUniversalIN4cute5tupleIJiiiiEEENS1_10collective13CollectiveMmaINS1_35MainloopSm100TmaUmmaWarpSpecializedILi5ELi2ELi2ENS5_IJNS4_1CILi2EEENSA_ILi1EEESC_EEEEENS5_IJNSA_ILi256EEESF_NSA_ILi64EEEEEENS_10bfloat16_tENS5_IJlSC_lEEESI_SJ_NS4_8TiledMMAINS4_8MMA_AtomIJNS4_26SM100_MMA_F16BF16_2x1SM_SSISI_SI_fLi256ELi256ELNS4_4UMMA5MajorE0ELSO_0ELNSN_7ScaleInE0ELSP_0EEEEEENS4_6LayoutINS5_IJSC_SC_SC_EEENS5_IJNSA_ILi0EEESU_SU_EEEEENS5_IJNS4_10UnderscoreESX_SX_EEEEENS4_18SM100_TMA_2SM_LOADENS4_14ComposedLayoutINS4_7SwizzleILi3ELi4ELi3EEENS4_18smem_ptr_flag_bitsILi16EEENSS_INS5_IJNSA_ILi8EEESG_EEENS5_IJSG_SC_EEEEEEEvNS4_8identityES10_S1A_vS1B_EENS_8epilogue10collective18CollectiveEpilogueINS1D_23Sm100TmaWarpSpecializedILi4ELi2ELi64ELb1ELb0EEEJNS5_IJNSA_ILi128EEESF_SG_EEENS5_IJNSS_IS1I_SC_EENSS_ISG_SC_EEEEESI_SJ_SI_SJ_NS1D_6fusion15FusionCallbacksIS1H_NS1N_17LinCombPerRowBiasISI_fSI_SI_fLi8ELNS_15FloatRoundStyleE2EEES1J_S1M_JEEENS4_5SM1004TMEM4LOAD26SM100_TMEM_LOAD_32dp32b64xENS4_13SM90_TMA_LOADES1A_NS4_39AutoVectorizingCopyWithAssumedAlignmentILi128EEENS4_14SM90_TMA_STOREES1A_S1Z_S1Z_EEEvvEEEEvNT_6ParamsE) ;  /* 0xffffff3c02347950 */ /* 0x000fea0003c3ffff */
.L_x_194:
[----:B------:R-:W-:-:S00]  /*c330*/  BRA `(.L_x_194) ;  /* 0xfffffffc00fc7947 */ /* 0x000fc0000383ffff */
[----:B------:R-:W-:-:S00]  /*c340*/  NOP ;  /* 0x0000000000007918 */ /* 0x000fc00000000000 */
        /* <DEDUP_REMOVED lines=11> */
.L_x_195:


//--------------------- .nv.global.init           --------------------------
	.section	.nv.global.init,"aw",@progbits
.nv.global.init:
	.type		$str$27,@object
	.size		$str$27,($str$28 - $str$27)
$str$27:
        /*0000*/ 	.byte	0x28, 0x61, 0x64, 0x64, 0x72, 0x65, 0x73, 0x73, 0x20, 0x26, 0x20, 0x6d, 0x61, 0x73, 0x6b, 0x29
        /*0010*/ 	.byte	0x20, 0x3d, 0x3d, 0x20, 0x30, 0x00
	.type		$str$28,@object
	.size		$str$28,($str$26 - $str$28)
$str$28:
        /*0016*/ 	.byte	0x2f, 0x74, 0x6d, 0x70, 0x2f, 0x63, 0x75, 0x74, 0x6c, 0x61, 0x73, 0x73, 0x5f, 0x73, 0x77, 0x65
        /*0026*/ 	.byte	0x65, 0x70, 0x5f, 0x73, 0x72, 0x63, 0x2f, 0x69, 0x6e, 0x63, 0x6c, 0x75, 0x64, 0x65, 0x2f, 0x63
        /*0036*/ 	.byte	0x75, 0x74, 0x65, 0x2f, 0x70, 0x6f, 0x69, 0x6e, 0x74, 0x65, 0x72, 0x5f, 0x66, 0x6c, 0x61, 0x67
        /*0046*/ 	.byte	0x67, 0x65, 0x64, 0x2e, 0x68, 0x70, 0x70, 0x00
	.type		$str$26,@object
	.size		$str$26,($str$25 - $str$26)
$str$26:
        /*004e*/ 	.byte	0x2f, 0x74, 0x6d, 0x70, 0x2f, 0x63, 0x75, 0x74, 0x6c, 0x61, 0x73, 0x73, 0x5f, 0x73, 0x77, 0x65
        /*005e*/ 	.byte	0x65, 0x70, 0x5f, 0x73, 0x72, 0x63, 0x2f, 0x69, 0x6e, 0x63, 0x6c, 0x75, 0x64, 0x65, 0x2f, 0x63
        /*006e*/ 	.byte	0x75, 0x74, 0x65, 0x2f, 0x61, 0x74, 0x6f, 0x6d, 0x2f, 0x63, 0x6f, 0x70, 0x79, 0x5f, 0x74, 0x72
        /*007e*/ 	.byte	0x61, 0x69, 0x74, 0x73, 0x5f, 0x73, 0x6d, 0x31, 0x30, 0x30, 0x2e, 0x68, 0x70, 0x70, 0x00
	.type		$str$25,@object
	.size		$str$25,(__unnamed_1 - $str$25)
$str$25:
        /*008d*/ 	.byte	0x28, 0x28, 0x75, 0x69, 0x6e, 0x74, 0x33, 0x32, 0x5f, 0x74, 0x28, 0x74, 0x68, 0x72, 0x65, 0x61
        /*009d*/ 	.byte	0x64, 0x49, 0x64, 0x78, 0x2e, 0x78, 0x29, 0x20, 0x2f, 0x20, 0x33, 0x32, 0x29, 0x20, 0x25, 0x20
        /*00ad*/ 	.byte	0x34, 0x29, 0x20, 0x3d, 0x3d, 0x20, 0x28, 0x28, 0x28, 0x74, 0x6d, 0x65, 0x6d, 0x5f, 0x61, 0x64
        /*00bd*/ 	.byte	0x64, 0x72, 0x20, 0x3e, 0x3e, 0x20, 0x31, 0x36, 0x29, 0x20, 0x2f, 0x20, 0x33, 0x32, 0x29, 0x20
        /*00cd*/ 	.byte	0x25, 0x20, 0x34, 0x29, 0x00
	.type		__unnamed_1,@object
	.size		__unnamed_1,(__unnamed_2 - __unnamed_1)
__unnamed_1:
        /*00d2*/ 	.byte	0x61, 0x75, 0x74, 0x6f, 0x20, 0x63, 0x75, 0x74, 0x65, 0x3a, 0x3a, 0x61, 0x73, 0x5f, 0x70, 0x6f
        /* <DEDUP_REMOVED lines=24> */
        /*0262*/ 	.byte	0x38, 0x31, 0x39, 0x32, 0x3e, 0x3e, 0x3e, 0x3e, 0x5d, 0x00
	.type		__unnamed_2,@object
	.size		__unnamed_2,(.L_2 - __unnamed_2)
__unnamed_2:
        /* <DEDUP_REMOVED lines=43> */
        /*051c*/ 	.byte	0x74, 0x65, 0x3a, 0x3a, 0x43, 0x3c, 0x30, 0x3e, 0x3e, 0x3e, 0x3e, 0x5d, 0x00
.L_2:


//--------------------- .nv.shared._ZN7cutlass13device_kernelINS_4gemm6kernel13GemmUniversalIN4cute5tupleIJiiiiEEENS1_10collective13CollectiveMmaINS1_35MainloopSm100TmaUmmaWarpSpecializedILi5ELi2ELi2ENS5_IJNS4_1CILi2EEENSA_ILi1EEESC_EEEEENS5_IJNSA_ILi256EEESF_NSA_ILi64EEEEEENS_10bfloat16_tENS5_IJlSC_lEEESI_SJ_NS4_8TiledMMAINS4_8MMA_AtomIJNS4_26SM100_MMA_F16BF16_2x1SM_SSISI_SI_fLi256ELi256ELNS4_4UMMA5MajorE0ELSO_0ELNSN_7ScaleInE0ELSP_0EEEEEENS4_6LayoutINS5_IJSC_SC_SC_EEENS5_IJNSA_ILi0EEESU_SU_EEEEENS5_IJNS4_10UnderscoreESX_SX_EEEEENS4_18SM100_TMA_2SM_LOADENS4_14ComposedLayoutINS4_7SwizzleILi3ELi4ELi3EEENS4_18smem_ptr_flag_bitsILi16EEENSS_INS5_IJNSA_ILi8EEESG_EEENS5_IJSG_SC_EEEEEEEvNS4_8identityES10_S1A_vS1B_EENS_8epilogue10collective18CollectiveEpilogueINS1D_23Sm100TmaWarpSpecializedILi4ELi2ELi64ELb1ELb0EEEJNS5_IJNSA_ILi128EEESF_SG_EEENS5_IJNSS_IS1I_SC_EENSS_ISG_SC_EEEEESI_SJ_SI_SJ_NS1D_6fusion15FusionCallbacksIS1H_NS1N_17LinCombPerRowBiasISI_fSI_SI_fLi8ELNS_15FloatRoundStyleE2EEES1J_S1M_JEEENS4_5SM1004TMEM4LOAD26SM100_TMEM_LOAD_32dp32b64xENS4_13SM90_TMA_LOADES1A_NS4_39AutoVectorizingCopyWithAssumedAlignmentILi128EEENS4_14SM90_TMA_STOREES1A_S1Z_S1Z_EEEvvEEEEvNT_6ParamsE --------------------------
	.section	.nv.shared._ZN7cutlass13device_kernelINS_4gemm6kernel13GemmUniversalIN4cute5tupleIJiiiiEEENS1_10collective13CollectiveMmaINS1_35MainloopSm100TmaUmmaWarpSpecializedILi5ELi2ELi2ENS5_IJNS4_1CILi2EEENSA_ILi1EEESC_EEEEENS5_IJNSA_ILi256EEESF_NSA_ILi64EEEEEENS_10bfloat16_tENS5_IJlSC_lEEESI_SJ_NS4_8TiledMMAINS4_8MMA_AtomIJNS4_26SM100_MMA_F16BF16_2x1SM_SSISI_SI_fLi256ELi256ELNS4_4UMMA5MajorE0ELSO_0ELNSN_7ScaleInE0ELSP_0EEEEEENS4_6LayoutINS5_IJSC_SC_SC_EEENS5_IJNSA_ILi0EEESU_SU_EEEEENS5_IJNS4_10UnderscoreESX_SX_EEEEENS4_18SM100_TMA_2SM_LOADENS4_14ComposedLayoutINS4_7SwizzleILi3ELi4ELi3EEENS4_18smem_ptr_flag_bitsILi16EEENSS_INS5_IJNSA_ILi8EEESG_EEENS5_IJSG_SC_EEEEEEEvNS4_8identityES10_S1A_vS1B_EENS_8epilogue10collective18CollectiveEpilogueINS1D_23Sm100TmaWarpSpecializedILi4ELi2ELi64ELb1ELb0EEEJNS5_IJNSA_ILi128EEESF_SG_EEENS5_IJNSS_IS1I_SC_EENSS_ISG_SC_EEEEESI_SJ_SI_SJ_NS1D_6fusion15FusionCallbacksIS1H_NS1N_17LinCombPerRowBiasISI_fSI_SI_fLi8ELNS_15FloatRoundStyleE2EEES1J_S1M_JEEENS4_5SM1004TMEM4LOAD26SM100_TMEM_LOAD_32dp32b64xENS4_13SM90_TMA_LOADES1A_NS4_39AutoVectorizingCopyWithAssumedAlignmentILi128EEENS4_14SM90_TMA_STOREES1A_S1Z_S1Z_EEEvvEEEEvNT_6ParamsE,"aw",@nobits
	.sectionflags	@""
	.align	16
	.zero		1024


//--------------------- .nv.shared.reserved.0     --------------------------
	.section	.nv.shared.reserved.0,"aw",@nobits
	.weak		__nv_reservedSMEM_offset_0_alias
	.size		__nv_reservedSMEM_offset_0_alias, 0, 64
	.other		__nv_reservedSMEM_offset_0_alias,@"STO_CUDA_RESERVED_SHARED STV_DEFAULT"
__nv_reservedSMEM_offset_0_alias:
	.zero		0
.nv.shared.reserved.0:
	.zero		64
	.weak		__nv_reservedSMEM_tcgen05_partition
	.type		__nv_reservedSMEM_tcgen05_partition,@object
	.size		__nv_reservedSMEM_tcgen05_partition,(.L_0 - __nv_reservedSMEM_tcgen05_partition)
__nv_reservedSMEM_tcgen05_partition:
	.zero		32
.L_0:


//--------------------- .nv.global                --------------------------
	.section	.nv.global,"aw",@nobits
.nv.global:
	.type		_ZN39_INTERNAL_53ab37e5_4_k_cu_4b2d00aa_36934cute1_E,@object
	.size		_ZN39_INTERNAL_53ab37e5_4_k_cu_4b2d00aa_36934cute1_E,(_ZN39_INTERNAL_53ab37e5_4_k_cu_4b2d00aa_36934cuda3std3__45__cpo6cbeginE - _ZN39_INTERNAL_53ab37e5_4_k_cu_4b2d00aa_36934cute1_E)
_ZN39_INTERNAL_53ab37e5_4_k_cu_4b2d00aa_36934cute1_E:
	.zero		1
	.type		_ZN39_INTERNAL_53ab37e5_4_k_cu_4b2d00aa_36934cuda3std3__45__cpo6cbeginE,@object
	.size		_ZN39_INTERNAL_53ab37e5_4_k_cu_4b2d00aa_36934cuda3std3__45__cpo6cbeginE,(_ZN39_INTERNAL_53ab37e5_4_k_cu_4b2d00aa_36934cuda3std3__48in_placeE - _ZN39_INTERNAL_53ab37e5_4_k_cu_4b2d00aa_36934cuda3std3__45__cpo6cbeginE)
_ZN39_INTERNAL_53ab37e5_4_k_cu_4b2d00aa_36934cuda3std3__45__cpo6cbeginE:
	.zero		1
	.type		_ZN39_INTERNAL_53ab37e5_4_k_cu_4b2d00aa_36934cuda3std3__48in_placeE,@object
	.size		_ZN39_INTERNAL_53ab37e5_4_k_cu_4b2d00aa_36934cuda3std3__48in_placeE,(_ZN39_INTERNAL_53ab37e5_4_k_cu_4b2d00aa_36934cuda3std6ranges3__45__cpo9iter_moveE - _ZN39_INTERNAL_53ab37e5_4_k_cu_4b2d00aa_36934cuda3std3__48in_placeE)
_ZN39_INTERNAL_53ab37e5_4_k_cu_4b2d00aa_36934cuda3std3__48in_placeE:
	.zero		1
	.type		_ZN39_INTERNAL_53ab37e5_4_k_cu_4b2d00aa_36934cuda3std6ranges3__45__cpo9iter_moveE,@object
	.size		_ZN39_INTERNAL_53ab37e5_4_k_cu_4b2d00aa_36934cuda3std6ranges3__45__cpo9iter_moveE,(_ZN39_INTERNAL_53ab37e5_4_k_cu_4b2d00aa_36934cuda3std3__45__cpo5beginE - _ZN39_INTERNAL_53ab37e5_4_k_cu_4b2d00aa_36934cuda3std6ranges3__45__cpo9iter_moveE)
_ZN39_INTERNAL_53ab37e5_4_k_cu_4b2d00aa_36934cuda3std6ranges3__45__cpo9iter_moveE:
	.zero		1
	.type		_ZN39_INTERNAL_53ab37e5_4_k_cu_4b2d00aa_36934cuda3std3__45__cpo5beginE,@object
	.size		_ZN39_INTERNAL_53ab37e5_4_k_cu_4b2d00aa_36934cuda3std3__45__cpo5beginE,(_ZN39_INTERNAL_53ab37e5_4_k_cu_4b2d00aa_36934cuda3std3__441_GLOBAL__N__53ab37e5_4_k_cu_4b2d00aa_36936ignoreE - _ZN39_INTERNAL_53ab37e5_4_k_cu_4b2d00aa_36934cuda3std3__45__cpo5beginE)
_ZN39_INTERNAL_53ab37e5_4_k_cu_4b2d00aa_36934cuda3std3__45__cpo5beginE:
	.zero		1
	.type		_ZN39_INTERNAL_53ab37e5_4_k_cu_4b2d00aa_36934cuda3std3__441_GLOBAL__N__53ab37e5_4_k_cu_4b2d00aa_36936ignoreE,@object
	.size		_ZN39_INTERNAL_53ab37e5_4_k_cu_4b2d00aa_36934cuda3std3__441_GLOBAL__N__53ab37e5_4_k_cu_4b2d00aa_36936ignoreE,(_ZN39_INTERNAL_53ab37e5_4_k_cu_4b2d00aa_36934cute7productE - _ZN39_INTERNAL_53ab37e5_4_k_cu_4b2d00aa_36934cuda3std3__441_GLOBAL__N__53ab37e5_4_k_cu_4b2d00aa_36936ignoreE)
_ZN39_INTERNAL_53ab37e5_4_k_cu_4b2d00aa_36934cuda3std3__441_GLOBAL__N__53ab37e5_4_k_cu_4b2d00aa_36936ignoreE:
	.zero		1
	.type		_ZN39_INTERNAL_53ab37e5_4_k_cu_4b2d00aa_36934cute7productE,@object
	.size		_ZN39_INTERNAL_53ab37e5_4_k_cu_4b2d00aa_36934cute7productE,(_ZN39_INTERNAL_53ab37e5_4_k_cu_4b2d00aa_36934cuda3std3__45__cpo3endE - _ZN39_INTERNAL_53ab37e5_4_k_cu_4b2d00aa_36934cute7productE)
_ZN39_INTERNAL_53ab37e5_4_k_cu_4b2d00aa_36934cute7productE:
	.zero		1
	.type		_ZN39_INTERNAL_53ab37e5_4_k_cu_4b2d00aa_36934cuda3std3__45__cpo3endE,@object
	.size		_ZN39_INTERNAL_53ab37e5_4_k_cu_4b2d00aa_36934cuda3std3__45__cpo3endE,(_ZN39_INTERNAL_53ab37e5_4_k_cu_4b2d00aa_36934cuda3std3__419piecewise_constructE - _ZN39_INTERNAL_53ab37e5_4_k_cu_4b2d00aa_36934cuda3std3__45__cpo3endE)
_ZN39_INTERNAL_53ab37e5_4_k_cu_4b2d00aa_36934cuda3std3__45__cpo3endE:
	.zero		1
	.type		_ZN39_INTERNAL_53ab37e5_4_k_cu_4b2d00aa_36934cuda3std3__419piecewise_constructE,@object
	.size		_ZN39_INTERNAL_53ab37e5_4_k_cu_4b2d00aa_36934cuda3std3__419piecewise_constructE,(_ZN39_INTERNAL_53ab37e5_4_k_cu_4b2d00aa_36934cuda3std3__45__cpo4cendE - _ZN39_INTERNAL_53ab37e5_4_k_cu_4b2d00aa_36934cuda3std3__419piecewise_constructE)
_ZN39_INTERNAL_53ab37e5_4_k_cu_4b2d00aa_36934cuda3std3__419piecewise_constructE:
	.zero		1
	.type		_ZN39_INTERNAL_53ab37e5_4_k_cu_4b2d00aa_36934cuda3std3__45__cpo4cendE,@object
	.size		_ZN39_INTERNAL_53ab37e5_4_k_cu_4b2d00aa_36934cuda3std3__45__cpo4cendE,(_ZN39_INTERNAL_53ab37e5_4_k_cu_4b2d00aa_36934cuda3std6ranges3__45__cpo4swapE - _ZN39_INTERNAL_53ab37e5_4_k_cu_4b2d00aa_36934cuda3std3__45__cpo4cendE)
_ZN39_INTERNAL_53ab37e5_4_k_cu_4b2d00aa_36934cuda3std3__45__cpo4cendE:
	.zero		1
	.type		_ZN39_INTERNAL_53ab37e5_4_k_cu_4b2d00aa_36934cuda3std6ranges3__45__cpo4swapE,@object
	.size		_ZN39_INTERNAL_53ab37e5_4_k_cu_4b2d00aa_36934cuda3std6ranges3__45__cpo4swapE,(.L_10 - _ZN39_INTERNAL_53ab37e5_4_k_cu_4b2d00aa_36934cuda3std6ranges3__45__cpo4swapE)
_ZN39_INTERNAL_53ab37e5_4_k_cu_4b2d00aa_36934cuda3std6ranges3__45__cpo4swapE:
	.zero		1
.L_10:


//--------------------- .nv.constant0._ZN7cutlass13device_kernelINS_4gemm6kernel13GemmUniversalIN4cute5tupleIJiiiiEEENS1_10collective13CollectiveMmaINS1_35MainloopSm100TmaUmmaWarpSpecializedILi5ELi2ELi2ENS5_IJNS4_1CILi2EEENSA_ILi1EEESC_EEEEENS5_IJNSA_ILi256EEESF_NSA_ILi64EEEEEENS_10bfloat16_tENS5_IJlSC_lEEESI_SJ_NS4_8TiledMMAINS4_8MMA_AtomIJNS4_26SM100_MMA_F16BF16_2x1SM_SSISI_SI_fLi256ELi256ELNS4_4UMMA5MajorE0ELSO_0ELNSN_7ScaleInE0ELSP_0EEEEEENS4_6LayoutINS5_IJSC_SC_SC_EEENS5_IJNSA_ILi0EEESU_SU_EEEEENS5_IJNS4_10UnderscoreESX_SX_EEEEENS4_18SM100_TMA_2SM_LOADENS4_14ComposedLayoutINS4_7SwizzleILi3ELi4ELi3EEENS4_18smem_ptr_flag_bitsILi16EEENSS_INS5_IJNSA_ILi8EEESG_EEENS5_IJSG_SC_EEEEEEEvNS4_8identityES10_S1A_vS1B_EENS_8epilogue10collective18CollectiveEpilogueINS1D_23Sm100TmaWarpSpecializedILi4ELi2ELi64ELb1ELb0EEEJNS5_IJNSA_ILi128EEESF_SG_EEENS5_IJNSS_IS1I_SC_EENSS_ISG_SC_EEEEESI_SJ_SI_SJ_NS1D_6fusion15FusionCallbacksIS1H_NS1N_17LinCombPerRowBiasISI_fSI_SI_fLi8ELNS_15FloatRoundStyleE2EEES1J_S1M_JEEENS4_5SM1004TMEM4LOAD26SM100_TMEM_LOAD_32dp32b64xENS4_13SM90_TMA_LOADES1A_NS4_39AutoVectorizingCopyWithAssumedAlignmentILi128EEENS4_14SM90_TMA_STOREES1A_S1Z_S1Z_EEEvvEEEEvNT_6ParamsE --------------------------
	.section	.nv.constant0._ZN7cutlass13device_kernelINS_4gemm6kernel13GemmUniversalIN4cute5tupleIJiiiiEEENS1_10collective13CollectiveMmaINS1_35MainloopSm100TmaUmmaWarpSpecializedILi5ELi2ELi2ENS5_IJNS4_1CILi2EEENSA_ILi1EEESC_EEEEENS5_IJNSA_ILi256EEESF_NSA_ILi64EEEEEENS_10bfloat16_tENS5_IJlSC_lEEESI_SJ_NS4_8TiledMMAINS4_8MMA_AtomIJNS4_26SM100_MMA_F16BF16_2x1SM_SSISI_SI_fLi256ELi256ELNS4_4UMMA5MajorE0ELSO_0ELNSN_7ScaleInE0ELSP_0EEEEEENS4_6LayoutINS5_IJSC_SC_SC_EEENS5_IJNSA_ILi0EEESU_SU_EEEEENS5_IJNS4_10UnderscoreESX_SX_EEEEENS4_18SM100_TMA_2SM_LOADENS4_14ComposedLayoutINS4_7SwizzleILi3ELi4ELi3EEENS4_18smem_ptr_flag_bitsILi16EEENSS_INS5_IJNSA_ILi8EEESG_EEENS5_IJSG_SC_EEEEEEEvNS4_8identityES10_S1A_vS1B_EENS_8epilogue10collective18CollectiveEpilogueINS1D_23Sm100TmaWarpSpecializedILi4ELi2ELi64ELb1ELb0EEEJNS5_IJNSA_ILi128EEESF_SG_EEENS5_IJNSS_IS1I_SC_EENSS_ISG_SC_EEEEESI_SJ_SI_SJ_NS1D_6fusion15FusionCallbacksIS1H_NS1N_17LinCombPerRowBiasISI_fSI_SI_fLi8ELNS_15FloatRoundStyleE2EEES1J_S1M_JEEENS4_5SM1004TMEM4LOAD26SM100_TMEM_LOAD_32dp32b64xENS4_13SM90_TMA_LOADES1A_NS4_39AutoVectorizingCopyWithAssumedAlignmentILi128EEENS4_14SM90_TMA_STOREES1A_S1Z_S1Z_EEEvvEEEEvNT_6ParamsE,"a",@progbits
	.sectionflags	@""
	.align	4
.nv.constant0._ZN7cutlass13device_kernelINS_4gemm6kernel13GemmUniversalIN4cute5tupleIJiiiiEEENS1_10collective13CollectiveMmaINS1_35MainloopSm100TmaUmmaWarpSpecializedILi5ELi2ELi2ENS5_IJNS4_1CILi2EEENSA_ILi1EEESC_EEEEENS5_IJNSA_ILi256EEESF_NSA_ILi64EEEEEENS_10bfloat16_tENS5_IJlSC_lEEESI_SJ_NS4_8TiledMMAINS4_8MMA_AtomIJNS4_26SM100_MMA_F16BF16_2x1SM_SSISI_SI_fLi256ELi256ELNS4_4UMMA5MajorE0ELSO_0ELNSN_7ScaleInE0ELSP_0EEEEEENS4_6LayoutINS5_IJSC_SC_SC_EEENS5_IJNSA_ILi0EEESU_SU_EEEEENS5_IJNS4_10UnderscoreESX_SX_EEEEENS4_18SM100_TMA_2SM_LOADENS4_14ComposedLayoutINS4_7SwizzleILi3ELi4ELi3EEENS4_18smem_ptr_flag_bitsILi16EEENSS_INS5_IJNSA_ILi8EEESG_EEENS5_IJSG_SC_EEEEEEEvNS4_8identityES10_S1A_vS1B_EENS_8epilogue10collective18CollectiveEpilogueINS1D_23Sm100TmaWarpSpecializedILi4ELi2ELi64ELb1ELb0EEEJNS5_IJNSA_ILi128EEESF_SG_EEENS5_IJNSS_IS1I_SC_EENSS_ISG_SC_EEEEESI_SJ_SI_SJ_NS1D_6fusion15FusionCallbacksIS1H_NS1N_17LinCombPerRowBiasISI_fSI_SI_fLi8ELNS_15FloatRoundStyleE2EEES1J_S1M_JEEENS4_5SM1004TMEM4LOAD26SM100_TMEM_LOAD_32dp32b64xENS4_13SM90_TMA_LOADES1A_NS4_39AutoVectorizingCopyWithAssumedAlignmentILi128EEENS4_14SM90_TMA_STOREES1A_S1Z_S1Z_EEEvvEEEEvNT_6ParamsE:
	.zero		2944


//--------------------- SYMBOLS --------------------------

	.type		.nv.reservedSmem.offset0,@object
	.size		.nv.reservedSmem.offset0,0x4
	.type		.nv.reservedSmem.cap,@object
	.size		.nv.reservedSmem.cap,0x4
	.type		__assertfail,@function
